//
// Generated by NVIDIA NVVM Compiler
//
// Compiler Build ID: CL-36424714
// Cuda compilation tools, release 13.0, V13.0.88
// Based on NVVM 20.0.0
//

.version 9.0
.target sm_100
.address_size 64

	// .globl	_Z11ray_tracingPdPi
.func  (.param .align 16 .b8 func_retval0[16]) __internal_trig_reduction_slowpathd
(
	.param .b64 __internal_trig_reduction_slowpathd_param_0
)
;
.func  (.param .b64 func_retval0) __internal_accurate_pow
(
	.param .b64 __internal_accurate_pow_param_0
)
;
.global .align 8 .b8 __cudart_i2opi_d[144] = {8, 93, 141, 31, 177, 95, 251, 107, 234, 146, 82, 138, 247, 57, 7, 61, 123, 241, 229, 235, 199, 186, 39, 117, 45, 234, 95, 158, 102, 63, 70, 79, 183, 9, 203, 39, 207, 126, 54, 109, 31, 109, 10, 90, 139, 17, 47, 239, 15, 152, 5, 222, 255, 151, 248, 31, 59, 40, 249, 189, 139, 95, 132, 156, 244, 57, 83, 131, 57, 214, 145, 57, 65, 126, 95, 180, 38, 112, 156, 233, 132, 68, 187, 46, 245, 53, 130, 232, 62, 167, 41, 177, 28, 235, 29, 254, 28, 146, 209, 9, 234, 46, 73, 6, 224, 210, 77, 66, 58, 110, 36, 183, 97, 197, 187, 222, 171, 99, 81, 254, 65, 144, 67, 60, 153, 149, 98, 219, 192, 221, 52, 245, 209, 87, 39, 252, 41, 21, 68, 78, 110, 131, 249, 162};
.global .align 16 .b8 __cudart_sin_cos_coeffs[128] = {70, 210, 176, 44, 241, 229, 90, 190, 146, 227, 172, 105, 227, 29, 199, 62, 161, 98, 219, 25, 160, 1, 42, 191, 24, 8, 17, 17, 17, 17, 129, 63, 84, 85, 85, 85, 85, 85, 197, 191, 0, 0, 0, 0, 0, 0, 0, 0, 0, 0, 0, 0, 0, 0, 0, 0, 100, 129, 253, 32, 131, 255, 168, 189, 40, 133, 239, 193, 167, 238, 33, 62, 217, 230, 6, 142, 79, 126, 146, 190, 233, 188, 221, 25, 160, 1, 250, 62, 71, 93, 193, 22, 108, 193, 86, 191, 81, 85, 85, 85, 85, 85, 165, 63, 0, 0, 0, 0, 0, 0, 224, 191, 0, 0, 0, 0, 0, 0, 240, 63};

.visible .entry _Z11ray_tracingPdPi(
	.param .u64 .ptr .align 1 _Z11ray_tracingPdPi_param_0,
	.param .u64 .ptr .align 1 _Z11ray_tracingPdPi_param_1
)
{
	.reg .pred 	%p<99>;
	.reg .b32 	%r<114>;
	.reg .b64 	%rd<55>;
	.reg .b64 	%fd<244>;

	mov.u32 	%r21, %ctaid.x;
	mov.u32 	%r22, %ntid.x;
	mov.u32 	%r23, %tid.x;
	mad.lo.s32 	%r1, %r21, %r22, %r23;
	mov.f64 	%fd66, 0d4000000000000000;
	{
	.reg .b32 %temp; 
	mov.b64 	{%temp, %r2}, %fd66;
	}
	and.b32  	%r3, %r2, 2146435072;
	setp.eq.s32 	%p2, %r3, 1062207488;
	setp.lt.s32 	%p3, %r2, 0;
	selp.b32 	%r4, 0, 2146435072, %p3;
	and.b32  	%r24, %r2, 2147483647;
	setp.ne.s32 	%p4, %r24, 1071644672;
	and.pred  	%p1, %p2, %p4;
	or.b32  	%r5, %r4, -2147483648;
	mov.b64 	%rd45, 1;
	selp.b32 	%r33, %r5, %r4, %p1;
	mov.u64 	%rd33, __cudart_sin_cos_coeffs;
$L__BB0_1:
	setp.eq.s32 	%p5, %r1, 0;
	mov.b64 	%rd52, 0;
	mov.b64 	%rd51, 1;
	@%p5 bra 	$L__BB0_6;
	mul.wide.u32 	%rd48, %r1, 200;
	mov.b64 	%rd50, 2806196910506780709;
	mov.b64 	%rd51, 1;
	mov.b64 	%rd52, 0;
	mov.u64 	%rd49, %rd51;
$L__BB0_3:
	and.b64  	%rd26, %rd48, 1;
	setp.eq.b64 	%p6, %rd26, 1;
	not.pred 	%p7, %p6;
	@%p7 bra 	$L__BB0_5;
	mul.lo.s64 	%rd51, %rd51, %rd50;
	mad.lo.s64 	%rd52, %rd52, %rd50, %rd49;
$L__BB0_5:
	mad.lo.s64 	%rd49, %rd49, %rd50, %rd49;
	mul.lo.s64 	%rd50, %rd50, %rd50;
	shr.u64 	%rd14, %rd48, 1;
	setp.gt.u64 	%p8, %rd48, 1;
	mov.u64 	%rd48, %rd14;
	@%p8 bra 	$L__BB0_3;
$L__BB0_6:
	mov.f64 	%fd67, 0d0000000000000000;
	mov.f64 	%fd68, 0d7FF0000000000000;
	mul.rn.f64 	%fd235, %fd68, %fd67;
	setp.lt.s32 	%p9, %r2, 0;
	setp.eq.s32 	%p10, %r3, 1062207488;
	mad.lo.s64 	%rd27, %rd51, %rd45, %rd52;
	mad.lo.s64 	%rd28, %rd27, 2806196910506780709, 1;
	and.b64  	%rd29, %rd28, 9223372036854775807;
	cvt.rn.f64.u64 	%fd69, %rd29;
	mul.f64 	%fd70, %fd69, 0d3C00000000000000;
	mul.f64 	%fd2, %fd70, 0d401921FB54442D18;
	mad.lo.s64 	%rd30, %rd27, -5105260488395614887, 2806196910506780710;
	and.b64  	%rd45, %rd30, 9223372036854775807;
	cvt.rn.f64.u64 	%fd71, %rd45;
	mul.f64 	%fd72, %fd71, 0d3C00000000000000;
	fma.rn.f64 	%fd3, %fd72, 0d4000000000000000, 0dBFF0000000000000;
	{
	.reg .b32 %temp; 
	mov.b64 	{%temp, %r26}, %fd3;
	}
	abs.f64 	%fd73, %fd3;
	{ // callseq 0, 0
	.param .b64 param0;
	st.param.f64 	[param0], %fd73;
	.param .b64 retval0;
	call.uni (retval0), 
	__internal_accurate_pow, 
	(
	param0
	);
	ld.param.f64 	%fd74, [retval0];
	} // callseq 0
	setp.lt.s32 	%p12, %r26, 0;
	neg.f64 	%fd76, %fd74;
	selp.f64 	%fd77, %fd76, %fd74, %p10;
	selp.f64 	%fd78, %fd77, %fd74, %p12;
	setp.eq.f64 	%p13, %fd3, 0d0000000000000000;
	selp.b32 	%r27, %r26, 0, %p10;
	or.b32  	%r28, %r27, 2146435072;
	selp.b32 	%r29, %r28, %r27, %p9;
	mov.b32 	%r30, 0;
	mov.b64 	%fd79, {%r30, %r29};
	selp.f64 	%fd80, %fd79, %fd78, %p13;
	add.f64 	%fd81, %fd3, 0d4000000000000000;
	{
	.reg .b32 %temp; 
	mov.b64 	{%temp, %r31}, %fd81;
	}
	and.b32  	%r32, %r31, 2146435072;
	setp.eq.s32 	%p14, %r32, 2146435072;
	setp.eq.f64 	%p15, %fd73, 0d7FF0000000000000;
	selp.b32 	%r34, %r33, %r4, %p12;
	mov.b64 	%fd82, {%r30, %r34};
	selp.f64 	%fd83, %fd82, %fd80, %p14;
	selp.f64 	%fd84, %fd83, %fd80, %p15;
	setp.eq.f64 	%p16, %fd3, 0d3FF0000000000000;
	mov.f64 	%fd85, 0d3FF0000000000000;
	sub.f64 	%fd86, %fd85, %fd84;
	sqrt.rn.f64 	%fd87, %fd86;
	selp.f64 	%fd4, 0d0000000000000000, %fd87, %p16;
	setp.eq.f64 	%p17, %fd2, 0d7FF0000000000000;
	mov.b32 	%r112, 1;
	@%p17 bra 	$L__BB0_10;
	mul.f64 	%fd88, %fd2, 0d3FE45F306DC9C883;
	cvt.rni.s32.f64 	%r111, %fd88;
	cvt.rn.f64.s32 	%fd89, %r111;
	fma.rn.f64 	%fd90, %fd89, 0dBFF921FB54442D18, %fd2;
	fma.rn.f64 	%fd91, %fd89, 0dBC91A62633145C00, %fd90;
	fma.rn.f64 	%fd235, %fd89, 0dB97B839A252049C0, %fd91;
	setp.ltu.f64 	%p18, %fd2, 0d41E0000000000000;
	@%p18 bra 	$L__BB0_9;
	{ // callseq 1, 0
	.param .b64 param0;
	st.param.f64 	[param0], %fd2;
	.param .align 16 .b8 retval0[16];
	call.uni (retval0), 
	__internal_trig_reduction_slowpathd, 
	(
	param0
	);
	ld.param.f64 	%fd235, [retval0];
	ld.param.b32 	%r111, [retval0+8];
	} // callseq 1
$L__BB0_9:
	add.s32 	%r112, %r111, 1;
$L__BB0_10:
	mov.f64 	%fd93, 0d0000000000000000;
	mov.f64 	%fd94, 0d7FF0000000000000;
	mul.rn.f64 	%fd236, %fd94, %fd93;
	setp.eq.f64 	%p19, %fd2, 0d7FF0000000000000;
	shl.b32 	%r37, %r112, 6;
	cvt.u64.u32 	%rd31, %r37;
	and.b64  	%rd32, %rd31, 64;
	add.s64 	%rd34, %rd33, %rd32;
	mul.rn.f64 	%fd95, %fd235, %fd235;
	and.b32  	%r38, %r112, 1;
	setp.eq.b32 	%p20, %r38, 1;
	selp.f64 	%fd96, 0dBDA8FF8320FD8164, 0d3DE5DB65F9785EBA, %p20;
	ld.global.nc.v2.f64 	{%fd97, %fd98}, [%rd34];
	fma.rn.f64 	%fd99, %fd96, %fd95, %fd97;
	fma.rn.f64 	%fd100, %fd99, %fd95, %fd98;
	ld.global.nc.v2.f64 	{%fd101, %fd102}, [%rd34+16];
	fma.rn.f64 	%fd103, %fd100, %fd95, %fd101;
	fma.rn.f64 	%fd104, %fd103, %fd95, %fd102;
	ld.global.nc.v2.f64 	{%fd105, %fd106}, [%rd34+32];
	fma.rn.f64 	%fd107, %fd104, %fd95, %fd105;
	fma.rn.f64 	%fd108, %fd107, %fd95, %fd106;
	fma.rn.f64 	%fd109, %fd108, %fd235, %fd235;
	fma.rn.f64 	%fd110, %fd108, %fd95, 0d3FF0000000000000;
	selp.f64 	%fd111, %fd110, %fd109, %p20;
	and.b32  	%r39, %r112, 2;
	setp.eq.s32 	%p21, %r39, 0;
	sub.f64 	%fd112, %fd93, %fd111;
	selp.f64 	%fd113, %fd111, %fd112, %p21;
	mul.f64 	%fd10, %fd4, %fd113;
	mov.b32 	%r113, 0;
	@%p19 bra 	$L__BB0_13;
	mul.f64 	%fd114, %fd2, 0d3FE45F306DC9C883;
	cvt.rni.s32.f64 	%r113, %fd114;
	cvt.rn.f64.s32 	%fd115, %r113;
	fma.rn.f64 	%fd116, %fd115, 0dBFF921FB54442D18, %fd2;
	fma.rn.f64 	%fd117, %fd115, 0dBC91A62633145C00, %fd116;
	fma.rn.f64 	%fd236, %fd115, 0dB97B839A252049C0, %fd117;
	setp.ltu.f64 	%p22, %fd2, 0d41E0000000000000;
	@%p22 bra 	$L__BB0_13;
	{ // callseq 2, 0
	.param .b64 param0;
	st.param.f64 	[param0], %fd2;
	.param .align 16 .b8 retval0[16];
	call.uni (retval0), 
	__internal_trig_reduction_slowpathd, 
	(
	param0
	);
	ld.param.f64 	%fd236, [retval0];
	ld.param.b32 	%r113, [retval0+8];
	} // callseq 2
$L__BB0_13:
	shl.b32 	%r41, %r113, 6;
	cvt.u64.u32 	%rd35, %r41;
	and.b64  	%rd36, %rd35, 64;
	mov.u64 	%rd37, __cudart_sin_cos_coeffs;
	add.s64 	%rd38, %rd37, %rd36;
	mul.rn.f64 	%fd119, %fd236, %fd236;
	and.b32  	%r42, %r113, 1;
	setp.eq.b32 	%p23, %r42, 1;
	selp.f64 	%fd120, 0dBDA8FF8320FD8164, 0d3DE5DB65F9785EBA, %p23;
	ld.global.nc.v2.f64 	{%fd121, %fd122}, [%rd38];
	fma.rn.f64 	%fd123, %fd120, %fd119, %fd121;
	fma.rn.f64 	%fd124, %fd123, %fd119, %fd122;
	ld.global.nc.v2.f64 	{%fd125, %fd126}, [%rd38+16];
	fma.rn.f64 	%fd127, %fd124, %fd119, %fd125;
	fma.rn.f64 	%fd128, %fd127, %fd119, %fd126;
	ld.global.nc.v2.f64 	{%fd129, %fd130}, [%rd38+32];
	fma.rn.f64 	%fd131, %fd128, %fd119, %fd129;
	fma.rn.f64 	%fd132, %fd131, %fd119, %fd130;
	fma.rn.f64 	%fd133, %fd132, %fd236, %fd236;
	fma.rn.f64 	%fd134, %fd132, %fd119, 0d3FF0000000000000;
	selp.f64 	%fd135, %fd134, %fd133, %p23;
	and.b32  	%r43, %r113, 2;
	setp.eq.s32 	%p24, %r43, 0;
	mov.f64 	%fd136, 0d0000000000000000;
	sub.f64 	%fd137, %fd136, %fd135;
	selp.f64 	%fd138, %fd135, %fd137, %p24;
	mul.f64 	%fd14, %fd4, %fd138;
	mov.f64 	%fd139, 0d4024000000000000;
	div.rn.f64 	%fd140, %fd139, %fd14;
	mul.f64 	%fd15, %fd10, %fd140;
	mul.f64 	%fd16, %fd3, %fd140;
	abs.f64 	%fd141, %fd15;
	setp.geu.f64 	%p25, %fd141, 0d4024000000000000;
	abs.f64 	%fd142, %fd16;
	setp.geu.f64 	%p26, %fd142, 0d4024000000000000;
	or.pred  	%p27, %p25, %p26;
	@%p27 bra 	$L__BB0_1;
	setp.lt.s32 	%p28, %r2, 0;
	setp.eq.s32 	%p29, %r3, 1062207488;
	mul.f64 	%fd144, %fd14, 0d4028000000000000;
	fma.rn.f64 	%fd145, %fd10, 0d0000000000000000, %fd144;
	fma.rn.f64 	%fd17, %fd3, 0d0000000000000000, %fd145;
	{
	.reg .b32 %temp; 
	mov.b64 	{%temp, %r14}, %fd17;
	}
	abs.f64 	%fd18, %fd17;
	{ // callseq 3, 0
	.param .b64 param0;
	st.param.f64 	[param0], %fd18;
	.param .b64 retval0;
	call.uni (retval0), 
	__internal_accurate_pow, 
	(
	param0
	);
	ld.param.f64 	%fd146, [retval0];
	} // callseq 3
	setp.lt.s32 	%p31, %r14, 0;
	neg.f64 	%fd148, %fd146;
	selp.f64 	%fd149, %fd148, %fd146, %p29;
	selp.f64 	%fd150, %fd149, %fd146, %p31;
	setp.eq.f64 	%p32, %fd17, 0d0000000000000000;
	selp.b32 	%r44, %r14, 0, %p29;
	or.b32  	%r45, %r44, 2146435072;
	selp.b32 	%r46, %r45, %r44, %p28;
	mov.b32 	%r47, 0;
	mov.b64 	%fd151, {%r47, %r46};
	selp.f64 	%fd237, %fd151, %fd150, %p32;
	add.f64 	%fd152, %fd17, 0d4000000000000000;
	{
	.reg .b32 %temp; 
	mov.b64 	{%temp, %r48}, %fd152;
	}
	and.b32  	%r49, %r48, 2146435072;
	setp.ne.s32 	%p33, %r49, 2146435072;
	@%p33 bra 	$L__BB0_19;
	setp.num.f64 	%p34, %fd17, %fd17;
	@%p34 bra 	$L__BB0_17;
	mov.f64 	%fd153, 0d4000000000000000;
	add.rn.f64 	%fd237, %fd17, %fd153;
	bra.uni 	$L__BB0_19;
$L__BB0_17:
	setp.neu.f64 	%p35, %fd18, 0d7FF0000000000000;
	@%p35 bra 	$L__BB0_19;
	selp.b32 	%r51, %r33, %r4, %p31;
	mov.b32 	%r52, 0;
	mov.b64 	%fd237, {%r52, %r51};
$L__BB0_19:
	setp.eq.f64 	%p37, %fd17, 0d3FF0000000000000;
	add.f64 	%fd154, %fd237, 0d4042000000000000;
	selp.f64 	%fd23, 0d4042800000000000, %fd154, %p37;
	setp.leu.f64 	%p38, %fd23, 0d4062000000000000;
	@%p38 bra 	$L__BB0_1;
	setp.lt.s32 	%p39, %r2, 0;
	setp.eq.s32 	%p40, %r3, 1062207488;
	add.f64 	%fd155, %fd23, 0dC062000000000000;
	sqrt.rn.f64 	%fd156, %fd155;
	sub.f64 	%fd157, %fd17, %fd156;
	mul.f64 	%fd24, %fd10, %fd157;
	mul.f64 	%fd25, %fd14, %fd157;
	mul.f64 	%fd26, %fd3, %fd157;
	{
	.reg .b32 %temp; 
	mov.b64 	{%temp, %r15}, %fd24;
	}
	abs.f64 	%fd27, %fd24;
	{ // callseq 4, 0
	.param .b64 param0;
	st.param.f64 	[param0], %fd27;
	.param .b64 retval0;
	call.uni (retval0), 
	__internal_accurate_pow, 
	(
	param0
	);
	ld.param.f64 	%fd158, [retval0];
	} // callseq 4
	setp.lt.s32 	%p42, %r15, 0;
	neg.f64 	%fd160, %fd158;
	selp.f64 	%fd161, %fd160, %fd158, %p40;
	selp.f64 	%fd162, %fd161, %fd158, %p42;
	setp.eq.f64 	%p43, %fd24, 0d0000000000000000;
	selp.b32 	%r53, %r15, 0, %p40;
	or.b32  	%r54, %r53, 2146435072;
	selp.b32 	%r55, %r54, %r53, %p39;
	mov.b32 	%r56, 0;
	mov.b64 	%fd163, {%r56, %r55};
	selp.f64 	%fd238, %fd163, %fd162, %p43;
	add.f64 	%fd164, %fd24, 0d4000000000000000;
	{
	.reg .b32 %temp; 
	mov.b64 	{%temp, %r57}, %fd164;
	}
	and.b32  	%r58, %r57, 2146435072;
	setp.ne.s32 	%p44, %r58, 2146435072;
	@%p44 bra 	$L__BB0_25;
	setp.num.f64 	%p45, %fd24, %fd24;
	@%p45 bra 	$L__BB0_23;
	mov.f64 	%fd165, 0d4000000000000000;
	add.rn.f64 	%fd238, %fd24, %fd165;
	bra.uni 	$L__BB0_25;
$L__BB0_23:
	setp.neu.f64 	%p46, %fd27, 0d7FF0000000000000;
	@%p46 bra 	$L__BB0_25;
	setp.lt.s32 	%p47, %r15, 0;
	selp.b32 	%r60, %r33, %r4, %p47;
	mov.b32 	%r61, 0;
	mov.b64 	%fd238, {%r61, %r60};
$L__BB0_25:
	setp.lt.s32 	%p48, %r2, 0;
	setp.eq.s32 	%p49, %r3, 1062207488;
	add.f64 	%fd32, %fd25, 0dC028000000000000;
	{
	.reg .b32 %temp; 
	mov.b64 	{%temp, %r16}, %fd32;
	}
	abs.f64 	%fd33, %fd32;
	{ // callseq 5, 0
	.param .b64 param0;
	st.param.f64 	[param0], %fd33;
	.param .b64 retval0;
	call.uni (retval0), 
	__internal_accurate_pow, 
	(
	param0
	);
	ld.param.f64 	%fd166, [retval0];
	} // callseq 5
	setp.lt.s32 	%p51, %r16, 0;
	neg.f64 	%fd168, %fd166;
	selp.f64 	%fd169, %fd168, %fd166, %p49;
	selp.f64 	%fd170, %fd169, %fd166, %p51;
	setp.eq.f64 	%p52, %fd32, 0d0000000000000000;
	selp.b32 	%r62, %r16, 0, %p49;
	or.b32  	%r63, %r62, 2146435072;
	selp.b32 	%r64, %r63, %r62, %p48;
	mov.b32 	%r65, 0;
	mov.b64 	%fd171, {%r65, %r64};
	selp.f64 	%fd239, %fd171, %fd170, %p52;
	add.f64 	%fd172, %fd32, 0d4000000000000000;
	{
	.reg .b32 %temp; 
	mov.b64 	{%temp, %r66}, %fd172;
	}
	and.b32  	%r67, %r66, 2146435072;
	setp.ne.s32 	%p53, %r67, 2146435072;
	@%p53 bra 	$L__BB0_30;
	setp.num.f64 	%p54, %fd32, %fd32;
	@%p54 bra 	$L__BB0_28;
	mov.f64 	%fd173, 0d4000000000000000;
	add.rn.f64 	%fd239, %fd32, %fd173;
	bra.uni 	$L__BB0_30;
$L__BB0_28:
	setp.neu.f64 	%p55, %fd33, 0d7FF0000000000000;
	@%p55 bra 	$L__BB0_30;
	setp.lt.s32 	%p56, %r16, 0;
	selp.b32 	%r69, %r33, %r4, %p56;
	mov.b32 	%r70, 0;
	mov.b64 	%fd239, {%r70, %r69};
$L__BB0_30:
	setp.lt.s32 	%p57, %r2, 0;
	setp.eq.s32 	%p58, %r3, 1062207488;
	setp.eq.f64 	%p60, %fd32, 0d3FF0000000000000;
	selp.f64 	%fd174, 0d3FF0000000000000, %fd239, %p60;
	setp.eq.f64 	%p61, %fd24, 0d3FF0000000000000;
	selp.f64 	%fd175, 0d3FF0000000000000, %fd238, %p61;
	add.f64 	%fd38, %fd175, %fd174;
	{
	.reg .b32 %temp; 
	mov.b64 	{%temp, %r17}, %fd26;
	}
	abs.f64 	%fd39, %fd26;
	{ // callseq 6, 0
	.param .b64 param0;
	st.param.f64 	[param0], %fd39;
	.param .b64 retval0;
	call.uni (retval0), 
	__internal_accurate_pow, 
	(
	param0
	);
	ld.param.f64 	%fd176, [retval0];
	} // callseq 6
	setp.lt.s32 	%p62, %r17, 0;
	neg.f64 	%fd178, %fd176;
	selp.f64 	%fd179, %fd178, %fd176, %p58;
	selp.f64 	%fd180, %fd179, %fd176, %p62;
	setp.eq.f64 	%p63, %fd26, 0d0000000000000000;
	selp.b32 	%r71, %r17, 0, %p58;
	or.b32  	%r72, %r71, 2146435072;
	selp.b32 	%r73, %r72, %r71, %p57;
	mov.b32 	%r74, 0;
	mov.b64 	%fd181, {%r74, %r73};
	selp.f64 	%fd240, %fd181, %fd180, %p63;
	add.f64 	%fd182, %fd26, 0d4000000000000000;
	{
	.reg .b32 %temp; 
	mov.b64 	{%temp, %r75}, %fd182;
	}
	and.b32  	%r76, %r75, 2146435072;
	setp.ne.s32 	%p64, %r76, 2146435072;
	@%p64 bra 	$L__BB0_35;
	setp.num.f64 	%p65, %fd26, %fd26;
	@%p65 bra 	$L__BB0_33;
	mov.f64 	%fd183, 0d4000000000000000;
	add.rn.f64 	%fd240, %fd26, %fd183;
	bra.uni 	$L__BB0_35;
$L__BB0_33:
	setp.neu.f64 	%p66, %fd39, 0d7FF0000000000000;
	@%p66 bra 	$L__BB0_35;
	setp.lt.s32 	%p67, %r17, 0;
	selp.b32 	%r78, %r33, %r4, %p67;
	mov.b32 	%r79, 0;
	mov.b64 	%fd240, {%r79, %r78};
$L__BB0_35:
	setp.lt.s32 	%p68, %r2, 0;
	setp.eq.s32 	%p69, %r3, 1062207488;
	setp.eq.f64 	%p71, %fd26, 0d3FF0000000000000;
	selp.f64 	%fd184, 0d3FF0000000000000, %fd240, %p71;
	add.f64 	%fd185, %fd38, %fd184;
	sqrt.rn.f64 	%fd44, %fd185;
	div.rn.f64 	%fd45, %fd24, %fd44;
	div.rn.f64 	%fd46, %fd32, %fd44;
	mov.f64 	%fd186, 0d4010000000000000;
	sub.f64 	%fd47, %fd186, %fd24;
	{
	.reg .b32 %temp; 
	mov.b64 	{%temp, %r18}, %fd47;
	}
	abs.f64 	%fd48, %fd47;
	{ // callseq 7, 0
	.param .b64 param0;
	st.param.f64 	[param0], %fd48;
	.param .b64 retval0;
	call.uni (retval0), 
	__internal_accurate_pow, 
	(
	param0
	);
	ld.param.f64 	%fd187, [retval0];
	} // callseq 7
	setp.lt.s32 	%p72, %r18, 0;
	neg.f64 	%fd189, %fd187;
	selp.f64 	%fd190, %fd189, %fd187, %p69;
	selp.f64 	%fd191, %fd190, %fd187, %p72;
	setp.eq.f64 	%p73, %fd47, 0d0000000000000000;
	selp.b32 	%r80, %r18, 0, %p69;
	or.b32  	%r81, %r80, 2146435072;
	selp.b32 	%r82, %r81, %r80, %p68;
	mov.b32 	%r83, 0;
	mov.b64 	%fd192, {%r83, %r82};
	selp.f64 	%fd241, %fd192, %fd191, %p73;
	add.f64 	%fd193, %fd47, 0d4000000000000000;
	{
	.reg .b32 %temp; 
	mov.b64 	{%temp, %r84}, %fd193;
	}
	and.b32  	%r85, %r84, 2146435072;
	setp.ne.s32 	%p74, %r85, 2146435072;
	@%p74 bra 	$L__BB0_40;
	setp.num.f64 	%p75, %fd47, %fd47;
	@%p75 bra 	$L__BB0_38;
	mov.f64 	%fd194, 0d4000000000000000;
	add.rn.f64 	%fd241, %fd47, %fd194;
	bra.uni 	$L__BB0_40;
$L__BB0_38:
	setp.neu.f64 	%p76, %fd48, 0d7FF0000000000000;
	@%p76 bra 	$L__BB0_40;
	setp.lt.s32 	%p77, %r18, 0;
	selp.b32 	%r87, %r33, %r4, %p77;
	mov.b32 	%r88, 0;
	mov.b64 	%fd241, {%r88, %r87};
$L__BB0_40:
	setp.lt.s32 	%p78, %r2, 0;
	setp.eq.s32 	%p79, %r3, 1062207488;
	mov.f64 	%fd195, 0d4010000000000000;
	sub.f64 	%fd53, %fd195, %fd25;
	{
	.reg .b32 %temp; 
	mov.b64 	{%temp, %r19}, %fd53;
	}
	abs.f64 	%fd54, %fd53;
	{ // callseq 8, 0
	.param .b64 param0;
	st.param.f64 	[param0], %fd54;
	.param .b64 retval0;
	call.uni (retval0), 
	__internal_accurate_pow, 
	(
	param0
	);
	ld.param.f64 	%fd196, [retval0];
	} // callseq 8
	setp.lt.s32 	%p81, %r19, 0;
	neg.f64 	%fd198, %fd196;
	selp.f64 	%fd199, %fd198, %fd196, %p79;
	selp.f64 	%fd200, %fd199, %fd196, %p81;
	setp.eq.f64 	%p82, %fd53, 0d0000000000000000;
	selp.b32 	%r89, %r19, 0, %p79;
	or.b32  	%r90, %r89, 2146435072;
	selp.b32 	%r91, %r90, %r89, %p78;
	mov.b32 	%r92, 0;
	mov.b64 	%fd201, {%r92, %r91};
	selp.f64 	%fd242, %fd201, %fd200, %p82;
	add.f64 	%fd202, %fd53, 0d4000000000000000;
	{
	.reg .b32 %temp; 
	mov.b64 	{%temp, %r93}, %fd202;
	}
	and.b32  	%r94, %r93, 2146435072;
	setp.ne.s32 	%p83, %r94, 2146435072;
	@%p83 bra 	$L__BB0_45;
	setp.num.f64 	%p84, %fd53, %fd53;
	@%p84 bra 	$L__BB0_43;
	mov.f64 	%fd203, 0d4000000000000000;
	add.rn.f64 	%fd242, %fd53, %fd203;
	bra.uni 	$L__BB0_45;
$L__BB0_43:
	setp.neu.f64 	%p85, %fd54, 0d7FF0000000000000;
	@%p85 bra 	$L__BB0_45;
	setp.lt.s32 	%p86, %r19, 0;
	selp.b32 	%r96, %r33, %r4, %p86;
	mov.b32 	%r97, 0;
	mov.b64 	%fd242, {%r97, %r96};
$L__BB0_45:
	setp.eq.f64 	%p90, %fd53, 0d3FF0000000000000;
	selp.f64 	%fd204, 0d3FF0000000000000, %fd242, %p90;
	setp.eq.f64 	%p91, %fd47, 0d3FF0000000000000;
	selp.f64 	%fd205, 0d3FF0000000000000, %fd241, %p91;
	add.f64 	%fd59, %fd205, %fd204;
	mov.f64 	%fd206, 0dBFF0000000000000;
	sub.f64 	%fd60, %fd206, %fd26;
	{
	.reg .b32 %temp; 
	mov.b64 	{%temp, %r20}, %fd60;
	}
	abs.f64 	%fd61, %fd60;
	{ // callseq 9, 0
	.param .b64 param0;
	st.param.f64 	[param0], %fd61;
	.param .b64 retval0;
	call.uni (retval0), 
	__internal_accurate_pow, 
	(
	param0
	);
	ld.param.f64 	%fd207, [retval0];
	} // callseq 9
	setp.lt.s32 	%p92, %r20, 0;
	neg.f64 	%fd209, %fd207;
	selp.f64 	%fd210, %fd209, %fd207, %p79;
	selp.f64 	%fd211, %fd210, %fd207, %p92;
	setp.eq.f64 	%p93, %fd60, 0d0000000000000000;
	selp.b32 	%r98, %r20, 0, %p79;
	or.b32  	%r99, %r98, 2146435072;
	selp.b32 	%r100, %r99, %r98, %p78;
	mov.b32 	%r101, 0;
	mov.b64 	%fd212, {%r101, %r100};
	selp.f64 	%fd243, %fd212, %fd211, %p93;
	add.f64 	%fd213, %fd60, 0d4000000000000000;
	{
	.reg .b32 %temp; 
	mov.b64 	{%temp, %r102}, %fd213;
	}
	and.b32  	%r103, %r102, 2146435072;
	setp.ne.s32 	%p94, %r103, 2146435072;
	@%p94 bra 	$L__BB0_50;
	setp.num.f64 	%p95, %fd60, %fd60;
	@%p95 bra 	$L__BB0_48;
	mov.f64 	%fd214, 0d4000000000000000;
	add.rn.f64 	%fd243, %fd60, %fd214;
	bra.uni 	$L__BB0_50;
$L__BB0_48:
	setp.neu.f64 	%p96, %fd61, 0d7FF0000000000000;
	@%p96 bra 	$L__BB0_50;
	setp.lt.s32 	%p97, %r20, 0;
	selp.b32 	%r105, %r33, %r4, %p97;
	mov.b32 	%r106, 0;
	mov.b64 	%fd243, {%r106, %r105};
$L__BB0_50:
	ld.param.u64 	%rd44, [_Z11ray_tracingPdPi_param_1];
	ld.param.u64 	%rd43, [_Z11ray_tracingPdPi_param_0];
	cvta.to.global.u64 	%rd39, %rd43;
	cvta.to.global.u64 	%rd40, %rd44;
	setp.eq.f64 	%p98, %fd60, 0d3FF0000000000000;
	selp.f64 	%fd215, 0d3FF0000000000000, %fd243, %p98;
	add.f64 	%fd216, %fd59, %fd215;
	sqrt.rn.f64 	%fd217, %fd216;
	div.rn.f64 	%fd218, %fd47, %fd217;
	div.rn.f64 	%fd219, %fd53, %fd217;
	div.rn.f64 	%fd220, %fd60, %fd217;
	mul.f64 	%fd221, %fd46, %fd219;
	fma.rn.f64 	%fd222, %fd45, %fd218, %fd221;
	div.rn.f64 	%fd223, %fd26, %fd44;
	fma.rn.f64 	%fd224, %fd223, %fd220, %fd222;
	max.f64 	%fd225, %fd224, 0d0000000000000000;
	add.f64 	%fd226, %fd16, 0d4024000000000000;
	div.rn.f64 	%fd227, %fd226, 0d4034000000000000;
	ld.global.u32 	%r107, [%rd40];
	cvt.rn.f64.s32 	%fd228, %r107;
	mul.f64 	%fd229, %fd227, %fd228;
	cvt.rzi.s32.f64 	%r108, %fd229;
	add.f64 	%fd230, %fd15, 0d4024000000000000;
	div.rn.f64 	%fd231, %fd230, 0d4034000000000000;
	mul.f64 	%fd232, %fd231, %fd228;
	cvt.rzi.s32.f64 	%r109, %fd232;
	mad.lo.s32 	%r110, %r108, %r107, %r109;
	mul.wide.s32 	%rd41, %r110, 8;
	add.s64 	%rd42, %rd39, %rd41;
	atom.global.add.f64 	%fd233, [%rd42], %fd225;
	ret;

}
.func  (.param .align 16 .b8 func_retval0[16]) __internal_trig_reduction_slowpathd(
	.param .b64 __internal_trig_reduction_slowpathd_param_0
)
{
	.local .align 8 .b8 	__local_depot1[40];
	.reg .b64 	%SP;
	.reg .b64 	%SPL;
	.reg .pred 	%p<10>;
	.reg .b32 	%r<47>;
	.reg .b64 	%rd<74>;
	.reg .b64 	%fd<5>;

	mov.u64 	%SPL, __local_depot1;
	ld.param.f64 	%fd4, [__internal_trig_reduction_slowpathd_param_0];
	add.u64 	%rd1, %SPL, 0;
	{
	.reg .b32 %temp; 
	mov.b64 	{%temp, %r1}, %fd4;
	}
	shr.u32 	%r2, %r1, 20;
	and.b32  	%r3, %r2, 2047;
	setp.eq.s32 	%p1, %r3, 2047;
	mov.b32 	%r46, 0;
	@%p1 bra 	$L__BB1_9;
	add.s32 	%r20, %r3, -1024;
	mov.b64 	%rd20, %fd4;
	shl.b64 	%rd2, %rd20, 11;
	shr.u32 	%r4, %r20, 6;
	sub.s32 	%r45, 15, %r4;
	sub.s32 	%r21, 19, %r4;
	setp.lt.u32 	%p2, %r20, 128;
	selp.b32 	%r6, 18, %r21, %p2;
	setp.ge.s32 	%p3, %r45, %r6;
	mov.b64 	%rd70, 0;
	@%p3 bra 	$L__BB1_4;
	add.s32 	%r23, %r6, %r4;
	neg.s32 	%r43, %r23;
	or.b64  	%rd3, %rd2, -9223372036854775808;
	mov.b64 	%rd70, 0;
	mov.b32 	%r42, 0;
	mov.u64 	%rd25, __cudart_i2opi_d;
	mov.u32 	%r44, %r45;
$L__BB1_3:
	.pragma "nounroll";
	mul.wide.s32 	%rd22, %r42, 8;
	add.s64 	%rd23, %rd1, %rd22;
	mul.wide.s32 	%rd24, %r44, 8;
	add.s64 	%rd26, %rd25, %rd24;
	ld.global.nc.u64 	%rd27, [%rd26];
	{
	.reg .u32 %r0, %r1, %r2, %r3, %alo, %ahi, %blo, %bhi, %clo, %chi;
	mov.b64 	{%alo,%ahi}, %rd27;
	mov.b64 	{%blo,%bhi}, %rd3;
	mov.b64 	{%clo,%chi}, %rd70;
	mad.lo.cc.u32 	%r0, %alo, %blo, %clo;
	madc.hi.cc.u32 	%r1, %alo, %blo, %chi;
	madc.hi.u32 	%r2, %alo, %bhi, 0;
	mad.lo.cc.u32 	%r1, %alo, %bhi, %r1;
	madc.hi.cc.u32 	%r2, %ahi, %blo, %r2;
	madc.hi.u32 	%r3, %ahi, %bhi, 0;
	mad.lo.cc.u32 	%r1, %ahi, %blo, %r1;
	madc.lo.cc.u32 	%r2, %ahi, %bhi, %r2;
	addc.u32 	%r3, %r3, 0;
	mov.b64 	%rd28, {%r0,%r1};
	mov.b64 	%rd70, {%r2,%r3};
	}
	st.local.u64 	[%rd23], %rd28;
	add.s32 	%r44, %r44, 1;
	add.s32 	%r43, %r43, 1;
	add.s32 	%r42, %r42, 1;
	setp.ne.s32 	%p4, %r43, -15;
	mov.u32 	%r45, %r6;
	@%p4 bra 	$L__BB1_3;
$L__BB1_4:
	cvt.s64.s32 	%rd29, %r45;
	cvt.u64.u32 	%rd30, %r4;
	add.s64 	%rd31, %rd30, %rd29;
	shl.b64 	%rd32, %rd31, 3;
	add.s64 	%rd33, %rd1, %rd32;
	st.local.u64 	[%rd33+-120], %rd70;
	and.b32  	%r15, %r2, 63;
	ld.local.u64 	%rd72, [%rd1+16];
	ld.local.u64 	%rd71, [%rd1+24];
	setp.eq.s32 	%p5, %r15, 0;
	@%p5 bra 	$L__BB1_6;
	shl.b64 	%rd34, %rd71, %r15;
	shr.u64 	%rd35, %rd72, 1;
	xor.b32  	%r24, %r15, 63;
	shr.u64 	%rd36, %rd35, %r24;
	or.b64  	%rd71, %rd34, %rd36;
	ld.local.u64 	%rd37, [%rd1+8];
	shl.b64 	%rd38, %rd72, %r15;
	shr.u64 	%rd39, %rd37, 1;
	shr.u64 	%rd40, %rd39, %r24;
	or.b64  	%rd72, %rd38, %rd40;
$L__BB1_6:
	and.b32  	%r25, %r1, -2147483648;
	shr.u64 	%rd41, %rd71, 62;
	cvt.u32.u64 	%r26, %rd41;
	mov.b64 	{%r27, %r28}, %rd71;
	mov.b64 	{%r29, %r30}, %rd72;
	shf.l.wrap.b32 	%r31, %r30, %r27, 2;
	shf.l.wrap.b32 	%r32, %r27, %r28, 2;
	mov.b64 	%rd42, {%r31, %r32};
	shl.b64 	%rd43, %rd72, 2;
	shr.u64 	%rd44, %rd42, 63;
	cvt.u32.u64 	%r33, %rd44;
	add.s32 	%r34, %r33, %r26;
	setp.eq.s32 	%p6, %r25, 0;
	neg.s32 	%r35, %r34;
	selp.b32 	%r46, %r34, %r35, %p6;
	setp.gt.s64 	%p7, %rd42, -1;
	mov.b64 	%rd45, 0;
	{
	.reg .u32 %r0, %r1, %r2, %r3, %a0, %a1, %a2, %a3, %b0, %b1, %b2, %b3;
	mov.b64 	{%a0,%a1}, %rd45;
	mov.b64 	{%a2,%a3}, %rd45;
	mov.b64 	{%b0,%b1}, %rd43;
	mov.b64 	{%b2,%b3}, %rd42;
	sub.cc.u32 	%r0, %a0, %b0;
	subc.cc.u32 	%r1, %a1, %b1;
	subc.cc.u32 	%r2, %a2, %b2;
	subc.u32 	%r3, %a3, %b3;
	mov.b64 	%rd46, {%r0,%r1};
	mov.b64 	%rd47, {%r2,%r3};
	}
	xor.b32  	%r36, %r25, -2147483648;
	selp.b64 	%rd73, %rd42, %rd47, %p7;
	selp.b64 	%rd14, %rd43, %rd46, %p7;
	selp.b32 	%r17, %r25, %r36, %p7;
	clz.b64 	%r37, %rd73;
	cvt.u64.u32 	%rd15, %r37;
	setp.eq.s32 	%p8, %r37, 0;
	@%p8 bra 	$L__BB1_8;
	cvt.u32.u64 	%r38, %rd15;
	and.b32  	%r39, %r38, 63;
	shl.b64 	%rd48, %rd73, %r39;
	shr.u64 	%rd49, %rd14, 1;
	not.b32 	%r40, %r38;
	and.b32  	%r41, %r40, 63;
	shr.u64 	%rd50, %rd49, %r41;
	or.b64  	%rd73, %rd48, %rd50;
$L__BB1_8:
	mov.b64 	%rd51, -3958705157555305931;
	{
	.reg .u32 %r0, %r1, %r2, %r3, %alo, %ahi, %blo, %bhi;
	mov.b64 	{%alo,%ahi}, %rd73;
	mov.b64 	{%blo,%bhi}, %rd51;
	mul.lo.u32 	%r0, %alo, %blo;
	mul.hi.u32 	%r1, %alo, %blo;
	mad.lo.cc.u32 	%r1, %alo, %bhi, %r1;
	madc.hi.u32 	%r2, %alo, %bhi, 0;
	mad.lo.cc.u32 	%r1, %ahi, %blo, %r1;
	madc.hi.cc.u32 	%r2, %ahi, %blo, %r2;
	madc.hi.u32 	%r3, %ahi, %bhi, 0;
	mad.lo.cc.u32 	%r2, %ahi, %bhi, %r2;
	addc.u32 	%r3, %r3, 0;
	mov.b64 	%rd52, {%r0,%r1};
	mov.b64 	%rd53, {%r2,%r3};
	}
	setp.gt.s64 	%p9, %rd53, 0;
	{
	.reg .u32 %r0, %r1, %r2, %r3, %a0, %a1, %a2, %a3, %b0, %b1, %b2, %b3;
	mov.b64 	{%a0,%a1}, %rd52;
	mov.b64 	{%a2,%a3}, %rd53;
	mov.b64 	{%b0,%b1}, %rd52;
	mov.b64 	{%b2,%b3}, %rd53;
	add.cc.u32 	%r0, %a0, %b0;
	addc.cc.u32 	%r1, %a1, %b1;
	addc.cc.u32 	%r2, %a2, %b2;
	addc.u32 	%r3, %a3, %b3;
	mov.b64 	%rd54, {%r0,%r1};
	mov.b64 	%rd55, {%r2,%r3};
	}
	selp.b64 	%rd56, %rd55, %rd53, %p9;
	selp.s64 	%rd57, -1, 0, %p9;
	sub.s64 	%rd58, %rd57, %rd15;
	cvt.u64.u32 	%rd59, %r17;
	shl.b64 	%rd60, %rd59, 32;
	add.s64 	%rd61, %rd56, 1;
	shr.u64 	%rd62, %rd61, 10;
	add.s64 	%rd63, %rd62, 1;
	shr.u64 	%rd64, %rd63, 1;
	shl.b64 	%rd65, %rd58, 52;
	add.s64 	%rd66, %rd65, %rd64;
	add.s64 	%rd67, %rd66, 4602678819172646912;
	or.b64  	%rd68, %rd67, %rd60;
	mov.b64 	%fd4, %rd68;
$L__BB1_9:
	st.param.f64 	[func_retval0], %fd4;
	st.param.b32 	[func_retval0+8], %r46;
	ret;

}
.func  (.param .b64 func_retval0) __internal_accurate_pow(
	.param .b64 __internal_accurate_pow_param_0
)
{
	.reg .pred 	%p<8>;
	.reg .b32 	%r<49>;
	.reg .b32 	%f<3>;
	.reg .b64 	%fd<109>;

	ld.param.f64 	%fd10, [__internal_accurate_pow_param_0];
	{
	.reg .b32 %temp; 
	mov.b64 	{%temp, %r46}, %fd10;
	}
	{
	.reg .b32 %temp; 
	mov.b64 	{%r45, %temp}, %fd10;
	}
	shr.u32 	%r47, %r46, 20;
	setp.gt.u32 	%p1, %r46, 1048575;
	@%p1 bra 	$L__BB2_2;
	mul.f64 	%fd11, %fd10, 0d4350000000000000;
	{
	.reg .b32 %temp; 
	mov.b64 	{%temp, %r46}, %fd11;
	}
	{
	.reg .b32 %temp; 
	mov.b64 	{%r45, %temp}, %fd11;
	}
	shr.u32 	%r16, %r46, 20;
	add.s32 	%r47, %r16, -54;
$L__BB2_2:
	add.s32 	%r48, %r47, -1023;
	and.b32  	%r17, %r46, -2146435073;
	or.b32  	%r18, %r17, 1072693248;
	mov.b64 	%fd107, {%r45, %r18};
	setp.lt.u32 	%p2, %r18, 1073127583;
	@%p2 bra 	$L__BB2_4;
	{
	.reg .b32 %temp; 
	mov.b64 	{%r19, %temp}, %fd107;
	}
	{
	.reg .b32 %temp; 
	mov.b64 	{%temp, %r20}, %fd107;
	}
	add.s32 	%r21, %r20, -1048576;
	mov.b64 	%fd107, {%r19, %r21};
	add.s32 	%r48, %r47, -1022;
$L__BB2_4:
	add.f64 	%fd12, %fd107, 0dBFF0000000000000;
	add.f64 	%fd13, %fd107, 0d3FF0000000000000;
	rcp.approx.ftz.f64 	%fd14, %fd13;
	neg.f64 	%fd15, %fd13;
	fma.rn.f64 	%fd16, %fd15, %fd14, 0d3FF0000000000000;
	fma.rn.f64 	%fd17, %fd16, %fd16, %fd16;
	fma.rn.f64 	%fd18, %fd17, %fd14, %fd14;
	mul.f64 	%fd19, %fd12, %fd18;
	fma.rn.f64 	%fd20, %fd12, %fd18, %fd19;
	mul.f64 	%fd21, %fd20, %fd20;
	fma.rn.f64 	%fd22, %fd21, 0d3EB0F5FF7D2CAFE2, 0d3ED0F5D241AD3B5A;
	fma.rn.f64 	%fd23, %fd22, %fd21, 0d3EF3B20A75488A3F;
	fma.rn.f64 	%fd24, %fd23, %fd21, 0d3F1745CDE4FAECD5;
	fma.rn.f64 	%fd25, %fd24, %fd21, 0d3F3C71C7258A578B;
	fma.rn.f64 	%fd26, %fd25, %fd21, 0d3F6249249242B910;
	fma.rn.f64 	%fd27, %fd26, %fd21, 0d3F89999999999DFB;
	sub.f64 	%fd28, %fd12, %fd20;
	add.f64 	%fd29, %fd28, %fd28;
	neg.f64 	%fd30, %fd20;
	fma.rn.f64 	%fd31, %fd30, %fd12, %fd29;
	mul.f64 	%fd32, %fd18, %fd31;
	fma.rn.f64 	%fd33, %fd21, %fd27, 0d3FB5555555555555;
	mov.f64 	%fd34, 0d3FB5555555555555;
	sub.f64 	%fd35, %fd34, %fd33;
	fma.rn.f64 	%fd36, %fd21, %fd27, %fd35;
	add.f64 	%fd37, %fd36, 0dBC46A4CB00B9E7B0;
	add.f64 	%fd38, %fd33, %fd37;
	sub.f64 	%fd39, %fd33, %fd38;
	add.f64 	%fd40, %fd37, %fd39;
	mul.rn.f64 	%fd41, %fd20, %fd20;
	neg.f64 	%fd42, %fd41;
	fma.rn.f64 	%fd43, %fd20, %fd20, %fd42;
	{
	.reg .b32 %temp; 
	mov.b64 	{%r22, %temp}, %fd32;
	}
	{
	.reg .b32 %temp; 
	mov.b64 	{%temp, %r23}, %fd32;
	}
	add.s32 	%r24, %r23, 1048576;
	mov.b64 	%fd44, {%r22, %r24};
	fma.rn.f64 	%fd45, %fd20, %fd44, %fd43;
	mul.rn.f64 	%fd46, %fd41, %fd20;
	neg.f64 	%fd47, %fd46;
	fma.rn.f64 	%fd48, %fd41, %fd20, %fd47;
	fma.rn.f64 	%fd49, %fd41, %fd32, %fd48;
	fma.rn.f64 	%fd50, %fd45, %fd20, %fd49;
	mul.rn.f64 	%fd51, %fd38, %fd46;
	neg.f64 	%fd52, %fd51;
	fma.rn.f64 	%fd53, %fd38, %fd46, %fd52;
	fma.rn.f64 	%fd54, %fd38, %fd50, %fd53;
	fma.rn.f64 	%fd55, %fd40, %fd46, %fd54;
	add.f64 	%fd56, %fd51, %fd55;
	sub.f64 	%fd57, %fd51, %fd56;
	add.f64 	%fd58, %fd55, %fd57;
	add.f64 	%fd59, %fd20, %fd56;
	sub.f64 	%fd60, %fd20, %fd59;
	add.f64 	%fd61, %fd56, %fd60;
	add.f64 	%fd62, %fd58, %fd61;
	add.f64 	%fd63, %fd32, %fd62;
	add.f64 	%fd64, %fd59, %fd63;
	sub.f64 	%fd65, %fd59, %fd64;
	add.f64 	%fd66, %fd63, %fd65;
	xor.b32  	%r25, %r48, -2147483648;
	mov.b32 	%r26, 1127219200;
	mov.b64 	%fd67, {%r25, %r26};
	mov.b32 	%r27, -2147483648;
	mov.b64 	%fd68, {%r27, %r26};
	sub.f64 	%fd69, %fd67, %fd68;
	fma.rn.f64 	%fd70, %fd69, 0d3FE62E42FEFA39EF, %fd64;
	fma.rn.f64 	%fd71, %fd69, 0dBFE62E42FEFA39EF, %fd70;
	sub.f64 	%fd72, %fd71, %fd64;
	sub.f64 	%fd73, %fd66, %fd72;
	fma.rn.f64 	%fd74, %fd69, 0d3C7ABC9E3B39803F, %fd73;
	add.f64 	%fd75, %fd70, %fd74;
	sub.f64 	%fd76, %fd70, %fd75;
	add.f64 	%fd77, %fd74, %fd76;
	mov.f64 	%fd78, 0d4000000000000000;
	{
	.reg .b32 %temp; 
	mov.b64 	{%temp, %r28}, %fd78;
	}
	{
	.reg .b32 %temp; 
	mov.b64 	{%r29, %temp}, %fd78;
	}
	shl.b32 	%r30, %r28, 1;
	setp.gt.u32 	%p3, %r30, -33554433;
	and.b32  	%r31, %r28, -15728641;
	selp.b32 	%r32, %r31, %r28, %p3;
	mov.b64 	%fd79, {%r29, %r32};
	mul.rn.f64 	%fd80, %fd75, %fd79;
	neg.f64 	%fd81, %fd80;
	fma.rn.f64 	%fd82, %fd75, %fd79, %fd81;
	fma.rn.f64 	%fd83, %fd77, %fd79, %fd82;
	add.f64 	%fd4, %fd80, %fd83;
	sub.f64 	%fd84, %fd80, %fd4;
	add.f64 	%fd5, %fd83, %fd84;
	fma.rn.f64 	%fd85, %fd4, 0d3FF71547652B82FE, 0d4338000000000000;
	{
	.reg .b32 %temp; 
	mov.b64 	{%r13, %temp}, %fd85;
	}
	mov.f64 	%fd86, 0dC338000000000000;
	add.rn.f64 	%fd87, %fd85, %fd86;
	fma.rn.f64 	%fd88, %fd87, 0dBFE62E42FEFA39EF, %fd4;
	fma.rn.f64 	%fd89, %fd87, 0dBC7ABC9E3B39803F, %fd88;
	fma.rn.f64 	%fd90, %fd89, 0d3E5ADE1569CE2BDF, 0d3E928AF3FCA213EA;
	fma.rn.f64 	%fd91, %fd90, %fd89, 0d3EC71DEE62401315;
	fma.rn.f64 	%fd92, %fd91, %fd89, 0d3EFA01997C89EB71;
	fma.rn.f64 	%fd93, %fd92, %fd89, 0d3F2A01A014761F65;
	fma.rn.f64 	%fd94, %fd93, %fd89, 0d3F56C16C1852B7AF;
	fma.rn.f64 	%fd95, %fd94, %fd89, 0d3F81111111122322;
	fma.rn.f64 	%fd96, %fd95, %fd89, 0d3FA55555555502A1;
	fma.rn.f64 	%fd97, %fd96, %fd89, 0d3FC5555555555511;
	fma.rn.f64 	%fd98, %fd97, %fd89, 0d3FE000000000000B;
	fma.rn.f64 	%fd99, %fd98, %fd89, 0d3FF0000000000000;
	fma.rn.f64 	%fd100, %fd99, %fd89, 0d3FF0000000000000;
	{
	.reg .b32 %temp; 
	mov.b64 	{%r14, %temp}, %fd100;
	}
	{
	.reg .b32 %temp; 
	mov.b64 	{%temp, %r15}, %fd100;
	}
	shl.b32 	%r33, %r13, 20;
	add.s32 	%r34, %r33, %r15;
	mov.b64 	%fd108, {%r14, %r34};
	{
	.reg .b32 %temp; 
	mov.b64 	{%temp, %r35}, %fd4;
	}
	mov.b32 	%f2, %r35;
	abs.f32 	%f1, %f2;
	setp.lt.f32 	%p4, %f1, 0f4086232B;
	@%p4 bra 	$L__BB2_7;
	setp.lt.f64 	%p5, %fd4, 0d0000000000000000;
	add.f64 	%fd101, %fd4, 0d7FF0000000000000;
	selp.f64 	%fd108, 0d0000000000000000, %fd101, %p5;
	setp.geu.f32 	%p6, %f1, 0f40874800;
	@%p6 bra 	$L__BB2_7;
	shr.u32 	%r36, %r13, 31;
	add.s32 	%r37, %r13, %r36;
	shr.s32 	%r38, %r37, 1;
	shl.b32 	%r39, %r38, 20;
	add.s32 	%r40, %r15, %r39;
	mov.b64 	%fd102, {%r14, %r40};
	sub.s32 	%r41, %r13, %r38;
	shl.b32 	%r42, %r41, 20;
	add.s32 	%r43, %r42, 1072693248;
	mov.b32 	%r44, 0;
	mov.b64 	%fd103, {%r44, %r43};
	mul.f64 	%fd108, %fd103, %fd102;
$L__BB2_7:
	abs.f64 	%fd104, %fd108;
	setp.eq.f64 	%p7, %fd104, 0d7FF0000000000000;
	fma.rn.f64 	%fd105, %fd108, %fd5, %fd108;
	selp.f64 	%fd106, %fd108, %fd105, %p7;
	st.param.f64 	[func_retval0], %fd106;
	ret;

}


// ===== COMPILED SASS (sm_100) =====

	.target	sm_100

	.elftype	@"ET_EXEC"


//--------------------- .note.nv.tkinfo           --------------------------
	.section	.note.nv.tkinfo,"",@"SHT_NOTE"
	.sectionflags	@"SHF_NOTE_NV_TKINFO"
	.tkinfo
        /*0018*/ 	.word	0x00000002
        /*0030*/ 	.string	""
        /*0030*/ 	.string	"ptxas"
        /*0030*/ 	.string	"Cuda compilation tools, release 13.0, V13.0.88"
        /*0030*/ 	.string	"Build cuda_13.0.r13.0/compiler.36424714_0"
        /*0030*/ 	.string	"-arch sm_100 -m 64 "



//--------------------- .note.nv.cuinfo           --------------------------
	.section	.note.nv.cuinfo,"",@"SHT_NOTE"
	.sectionflags	@"SHF_NOTE_NV_CUINFO"
        /*0018*/ 	.short	0x0002
        /*001a*/ 	.short	0x0064
        /*001c*/ 	.short	0x0082
	.zero		2


//--------------------- .nv.info                  --------------------------
	.section	.nv.info,"",@"SHT_CUDA_INFO"
	.align	4


	//----- nvinfo : EIATTR_REGCOUNT
	.align		4
        /*0000*/ 	.byte	0x04, 0x2f
        /*0002*/ 	.short	(.L_3 - .L_2)
	.align		4
.L_2:
        /*0004*/ 	.word	index@(_Z11ray_tracingPdPi)
        /*0008*/ 	.word	0x0000002c


	//----- nvinfo : EIATTR_FRAME_SIZE
	.align		4
.L_3:
        /*000c*/ 	.byte	0x04, 0x11
        /*000e*/ 	.short	(.L_5 - .L_4)
	.align		4
.L_4:
        /*0010*/ 	.word	index@($_Z11ray_tracingPdPi$__internal_trig_reduction_slowpathd)
        /*0014*/ 	.word	0x00000028


	//----- nvinfo : EIATTR_FRAME_SIZE
	.align		4
.L_5:
        /*0018*/ 	.byte	0x04, 0x11
        /*001a*/ 	.short	(.L_7 - .L_6)
	.align		4
.L_6:
        /*001c*/ 	.word	index@($_Z11ray_tracingPdPi$__internal_accurate_pow)
        /*0020*/ 	.word	0x00000028


	//----- nvinfo : EIATTR_FRAME_SIZE
	.align		4
.L_7:
        /*0024*/ 	.byte	0x04, 0x11
        /*0026*/ 	.short	(.L_9 - .L_8)
	.align		4
.L_8:
        /*0028*/ 	.word	index@($__internal_1_$__cuda_sm20_dsqrt_rn_f64_mediumpath_v1)
        /*002c*/ 	.word	0x00000028


	//----- nvinfo : EIATTR_FRAME_SIZE
	.align		4
.L_9:
        /*0030*/ 	.byte	0x04, 0x11
        /*0032*/ 	.short	(.L_11 - .L_10)
	.align		4
.L_10:
        /*0034*/ 	.word	index@($__internal_0_$__cuda_sm20_div_rn_f64_full)
        /*0038*/ 	.word	0x00000028


	//----- nvinfo : EIATTR_FRAME_SIZE
	.align		4
.L_11:
        /*003c*/ 	.byte	0x04, 0x11
        /*003e*/ 	.short	(.L_13 - .L_12)
	.align		4
.L_12:
        /*0040*/ 	.word	index@(_Z11ray_tracingPdPi)
        /*0044*/ 	.word	0x00000028


	//----- nvinfo : EIATTR_MIN_STACK_SIZE
	.align		4
.L_13:
        /*0048*/ 	.byte	0x04, 0x12
        /*004a*/ 	.short	(.L_15 - .L_14)
	.align		4
.L_14:
        /*004c*/ 	.word	index@(_Z11ray_tracingPdPi)
        /*0050*/ 	.word	0x00000028
.L_15:


//--------------------- .nv.compat                --------------------------
	.section	.nv.compat,"",@"SHT_CUDA_COMPAT_INFO"
	.align	4
        /*0000*/ 	.byte	0x02, 0x09, 0x00, 0x00, 0x02, 0x02, 0x01, 0x00, 0x02, 0x05, 0x05, 0x00, 0x03, 0x07, 0x01, 0x01
        /*0010*/ 	.byte	0x02, 0x03, 0x00, 0x00, 0x02, 0x06, 0x01, 0x00, 0x04, 0x0b, 0x08, 0x00, 0x01, 0x00, 0x00, 0x00
        /*0020*/ 	.byte	0x00, 0x00, 0x00, 0x00


//--------------------- .nv.info._Z11ray_tracingPdPi --------------------------
	.section	.nv.info._Z11ray_tracingPdPi,"",@"SHT_CUDA_INFO"
	.sectionflags	@""
	.align	4


	//----- nvinfo : EIATTR_CUDA_API_VERSION
	.align		4
        /*0000*/ 	.byte	0x04, 0x37
        /*0002*/ 	.short	(.L_17 - .L_16)
.L_16:
        /*0004*/ 	.word	0x00000082


	//----- nvinfo : EIATTR_KPARAM_INFO
	.align		4
.L_17:
        /*0008*/ 	.byte	0x04, 0x17
        /*000a*/ 	.short	(.L_19 - .L_18)
.L_18:
        /*000c*/ 	.word	0x00000000
        /*0010*/ 	.short	0x0001
        /*0012*/ 	.short	0x0008
        /*0014*/ 	.byte	0x00, 0xf5, 0x21, 0x00


	//----- nvinfo : EIATTR_KPARAM_INFO
	.align		4
.L_19:
        /*0018*/ 	.byte	0x04, 0x17
        /*001a*/ 	.short	(.L_21 - .L_20)
.L_20:
        /*001c*/ 	.word	0x00000000
        /*0020*/ 	.short	0x0000
        /*0022*/ 	.short	0x0000
        /*0024*/ 	.byte	0x00, 0xf5, 0x21, 0x00


	//----- nvinfo : EIATTR_SPARSE_MMA_MASK
	.align		4
.L_21:
        /*0028*/ 	.byte	0x03, 0x50
        /*002a*/ 	.short	0x0000


	//----- nvinfo : EIATTR_MAXREG_COUNT
	.align		4
        /*002c*/ 	.byte	0x03, 0x1b
        /*002e*/ 	.short	0x00ff


	//----- nvinfo : EIATTR_MERCURY_ISA_VERSION
	.align		4
        /*0030*/ 	.byte	0x03, 0x5f
        /*0032*/ 	.short	0x0101


	//----- nvinfo : EIATTR_VRC_CTA_INIT_COUNT
	.align		4
        /*0034*/ 	.byte	0x02, 0x4a
	.zero		1
	.zero		1


	//----- nvinfo : EIATTR_EXIT_INSTR_OFFSETS
	.align		4
        /*0038*/ 	.byte	0x04, 0x1c
        /*003a*/ 	.short	(.L_23 - .L_22)


	//   ....[0]....
.L_22:
        /*003c*/ 	.word	0x00002e80


	//----- nvinfo : EIATTR_CRS_STACK_SIZE
	.align		4
.L_23:
        /*0040*/ 	.byte	0x04, 0x1e
        /*0042*/ 	.short	(.L_25 - .L_24)
.L_24:
        /*0044*/ 	.word	0x00000000


	//----- nvinfo : EIATTR_CBANK_PARAM_SIZE
	.align		4
.L_25:
        /*0048*/ 	.byte	0x03, 0x19
        /*004a*/ 	.short	0x0010


	//----- nvinfo : EIATTR_PARAM_CBANK
	.align		4
        /*004c*/ 	.byte	0x04, 0x0a
        /*004e*/ 	.short	(.L_27 - .L_26)
	.align		4
.L_26:
        /*0050*/ 	.word	index@(.nv.constant0._Z11ray_tracingPdPi)
        /*0054*/ 	.short	0x0380
        /*0056*/ 	.short	0x0010


	//----- nvinfo : EIATTR_SW_WAR
	.align		4
.L_27:
        /*0058*/ 	.byte	0x04, 0x36
        /*005a*/ 	.short	(.L_29 - .L_28)
.L_28:
        /*005c*/ 	.word	0x00000008
.L_29:


//--------------------- .nv.callgraph             --------------------------
	.section	.nv.callgraph,"",@"SHT_CUDA_CALLGRAPH"
	.align	4
	.sectionentsize	8
	.align		4
        /*0000*/ 	.word	0x00000000
	.align		4
        /*0004*/ 	.word	0xffffffff
	.align		4
        /*0008*/ 	.word	0x00000000
	.align		4
        /*000c*/ 	.word	0xfffffffe
	.align		4
        /*0010*/ 	.word	0x00000000
	.align		4
        /*0014*/ 	.word	0xfffffffd
	.align		4
        /*0018*/ 	.word	0x00000000
	.align		4
        /*001c*/ 	.word	0xfffffffc


//--------------------- .nv.constant4             --------------------------
	.section	.nv.constant4,"a",@progbits
	.align	8
	.align		8
.nv.constant4:
        /*0000*/ 	.dword	__cudart_i2opi_d
	.align		8
        /*0008*/ 	.dword	__cudart_sin_cos_coeffs


//--------------------- .text._Z11ray_tracingPdPi --------------------------
	.section	.text._Z11ray_tracingPdPi,"ax",@progbits
	.align	128
        .global         _Z11ray_tracingPdPi
        .type           _Z11ray_tracingPdPi,@function
        .size           _Z11ray_tracingPdPi,(.L_x_84 - _Z11ray_tracingPdPi)
        .other          _Z11ray_tracingPdPi,@"STO_CUDA_ENTRY STV_DEFAULT"
_Z11ray_tracingPdPi:
.text._Z11ray_tracingPdPi:
[----:B------:R-:W0:Y:S01]  /*0000*/  LDC R1, c[0x0][0x37c] ;  /* 0x0000df00ff017b82 */ /* 0x000e220000000800 */
[----:B------:R-:W1:Y:S07]  /*0010*/  S2R R3, SR_TID.X ;  /* 0x0000000000037919 */ /* 0x000e6e0000002100 */
[----:B------:R-:W1:Y:S01]  /*0020*/  S2UR UR6, SR_CTAID.X ;  /* 0x00000000000679c3 */ /* 0x000e620000002500 */
[----:B------:R-:W-:Y:S01]  /*0030*/  BSSY.RECONVERGENT B0, `(.L_x_0) ;  /* 0x0000130000007945 */ /* 0x000fe20003800200 */
[----:B0-----:R-:W-:Y:S01]  /*0040*/  VIADD R1, R1, 0xffffffd8 ;  /* 0xffffffd801017836 */ /* 0x001fe20000000000 */
[----:B------:R-:W0:Y:S01]  /*0050*/  LDCU.64 UR4, c[0x0][0x358] ;  /* 0x00006b00ff0477ac */ /* 0x000e220008000a00 */
[----:B------:R-:W-:-:S04]  /*0060*/  IMAD.MOV.U32 R4, RZ, RZ, 0x1 ;  /* 0x00000001ff047424 */ /* 0x000fc800078e00ff */
[----:B------:R-:W1:Y:S02]  /*0070*/  LDC R2, c[0x0][0x360] ;  /* 0x0000d800ff027b82 */ /* 0x000e640000000800 */
[----:B-1----:R-:W-:Y:S02]  /*0080*/  IMAD R2, R2, UR6, R3 ;  /* 0x0000000602027c24 */ /* 0x002fe4000f8e0203 */
[----:B0-----:R-:W-:-:S07]  /*0090*/  IMAD.MOV.U32 R3, RZ, RZ, RZ ;  /* 0x000000ffff037224 */ /* 0x001fce00078e00ff */
.L_x_22:
[----:B------:R-:W-:Y:S01]  /*00a0*/  BSSY.RECONVERGENT B1, `(.L_x_1) ;  /* 0x000010b000017945 */ /* 0x000fe20003800200 */
.L_x_18:
[----:B------:R-:W-:Y:S01]  /*00b0*/  ISETP.NE.AND P0, PT, R2, RZ, PT ;  /* 0x000000ff0200720c */ /* 0x000fe20003f05270 */
[----:B------:R-:W-:Y:S01]  /*00c0*/  BSSY.RECONVERGENT B2, `(.L_x_2) ;  /* 0x0000030000027945 */ /* 0x000fe20003800200 */
[----:B------:R-:W-:Y:S01]  /*00d0*/  CS2R R16, SRZ ;  /* 0x0000000000107805 */ /* 0x000fe2000001ff00 */
[----:B------:R-:W-:Y:S02]  /*00e0*/  IMAD.MOV.U32 R15, RZ, RZ, 0x1 ;  /* 0x00000001ff0f7424 */ /* 0x000fe400078e00ff */
[----:B------:R-:W-:-:S08]  /*00f0*/  IMAD.MOV.U32 R14, RZ, RZ, RZ ;  /* 0x000000ffff0e7224 */ /* 0x000fd000078e00ff */
[----:B------:R-:W-:Y:S05]  /*0100*/  @!P0 BRA `(.L_x_3) ;  /* 0x0000000000ac8947 */ /* 0x000fea0003800000 */
[----:B------:R-:W-:Y:S01]  /*0110*/  IMAD.WIDE.U32 R6, R2, 0xc8, RZ ;  /* 0x000000c802067825 */ /* 0x000fe200078e00ff */
[----:B------:R-:W-:-:S03]  /*0120*/  CS2R R16, SRZ ;  /* 0x0000000000107805 */ /* 0x000fc6000001ff00 */
[----:B------:R-:W-:Y:S02]  /*0130*/  IMAD.MOV.U32 R13, RZ, RZ, -0x1b71d7db ;  /* 0xe48e2825ff0d7424 */ /* 0x000fe400078e00ff */
[----:B------:R-:W-:Y:S02]  /*0140*/  IMAD.MOV.U32 R0, RZ, RZ, R6 ;  /* 0x000000ffff007224 */ /* 0x000fe400078e0006 */
[----:B------:R-:W-:Y:S02]  /*0150*/  IMAD.MOV.U32 R5, RZ, RZ, R7 ;  /* 0x000000ffff057224 */ /* 0x000fe400078e0007 */
[----:B------:R-:W-:Y:S02]  /*0160*/  IMAD.MOV.U32 R12, RZ, RZ, 0x26f19d38 ;  /* 0x26f19d38ff0c7424 */ /* 0x000fe400078e00ff */
[----:B------:R-:W-:Y:S02]  /*0170*/  IMAD.MOV.U32 R15, RZ, RZ, 0x1 ;  /* 0x00000001ff0f7424 */ /* 0x000fe400078e00ff */
[----:B------:R-:W-:-:S02]  /*0180*/  IMAD.MOV.U32 R14, RZ, RZ, RZ ;  /* 0x000000ffff0e7224 */ /* 0x000fc400078e00ff */
[----:B------:R-:W-:Y:S02]  /*0190*/  IMAD.MOV.U32 R10, RZ, RZ, 0x1 ;  /* 0x00000001ff0a7424 */ /* 0x000fe400078e00ff */
[----:B------:R-:W-:-:S07]  /*01a0*/  IMAD.MOV.U32 R11, RZ, RZ, RZ ;  /* 0x000000ffff0b7224 */ /* 0x000fce00078e00ff */
.L_x_6:
[----:B------:R-:W-:Y:S01]  /*01b0*/  LOP3.LUT R6, R0, 0x1, RZ, 0xc0, !PT ;  /* 0x0000000100067812 */ /* 0x000fe200078ec0ff */
[-C--:B------:R-:W-:Y:S01]  /*01c0*/  IMAD R9, R11, R13.reuse, RZ ;  /* 0x0000000d0b097224 */ /* 0x080fe200078e02ff */
[----:B------:R-:W-:Y:S01]  /*01d0*/  BSSY.RECONVERGENT B3, `(.L_x_4) ;  /* 0x0000014000037945 */ /* 0x000fe20003800200 */
[----:B------:R-:W-:Y:S01]  /*01e0*/  IMAD R8, R12, R13, RZ ;  /* 0x0000000d0c087224 */ /* 0x000fe200078e02ff */
[----:B------:R-:W-:Y:S01]  /*01f0*/  ISETP.NE.U32.AND P0, PT, R6, 0x1, PT ;  /* 0x000000010600780c */ /* 0x000fe20003f05070 */
[----:B------:R-:W-:Y:S02]  /*0200*/  IMAD.MOV.U32 R6, RZ, RZ, R10 ;  /* 0x000000ffff067224 */ /* 0x000fe400078e000a */
[----:B------:R-:W-:Y:S01]  /*0210*/  IMAD.MOV.U32 R7, RZ, RZ, R11 ;  /* 0x000000ffff077224 */ /* 0x000fe200078e000b */
[----:B------:R-:W-:Y:S01]  /*0220*/  ISETP.NE.U32.AND.EX P0, PT, RZ, RZ, PT, P0 ;  /* 0x000000ffff00720c */ /* 0x000fe20003f05100 */
[----:B------:R-:W-:Y:S02]  /*0230*/  IMAD R21, R12, R10, R9 ;  /* 0x0000000a0c157224 */ /* 0x000fe400078e0209 */
[----:B------:R-:W-:-:S02]  /*0240*/  IMAD R23, R13, R12, R8 ;  /* 0x0000000c0d177224 */ /* 0x000fc400078e0208 */
[----:B------:R-:W-:-:S08]  /*0250*/  IMAD.WIDE.U32 R6, R13, R10, R6 ;  /* 0x0000000a0d067225 */ /* 0x000fd000078e0006 */
[----:B------:R-:W-:Y:S05]  /*0260*/  @P0 BRA `(.L_x_5) ;  /* 0x0000000000280947 */ /* 0x000fea0003800000 */
[-C--:B------:R-:W-:Y:S02]  /*0270*/  IMAD R14, R14, R13.reuse, RZ ;  /* 0x0000000d0e0e7224 */ /* 0x080fe400078e02ff */
[-C--:B------:R-:W-:Y:S02]  /*0280*/  IMAD R16, R16, R13.reuse, RZ ;  /* 0x0000000d10107224 */ /* 0x080fe400078e02ff */
[----:B------:R-:W-:-:S04]  /*0290*/  IMAD.WIDE.U32 R8, R15, R13, RZ ;  /* 0x0000000d0f087225 */ /* 0x000fc800078e00ff */
[C---:B------:R-:W-:Y:S02]  /*02a0*/  IMAD R15, R12.reuse, R15, R14 ;  /* 0x0000000f0c0f7224 */ /* 0x040fe400078e020e */
[-C--:B------:R-:W-:Y:S02]  /*02b0*/  IMAD R19, R12, R17.reuse, R16 ;  /* 0x000000110c137224 */ /* 0x080fe400078e0210 */
[----:B------:R-:W-:-:S04]  /*02c0*/  IMAD.WIDE.U32 R10, R13, R17, R10 ;  /* 0x000000110d0a7225 */ /* 0x000fc800078e000a */
[----:B------:R-:W-:Y:S01]  /*02d0*/  IMAD.IADD R14, R9, 0x1, R15 ;  /* 0x00000001090e7824 */ /* 0x000fe200078e020f */
[----:B------:R-:W-:Y:S01]  /*02e0*/  MOV R15, R8 ;  /* 0x00000008000f7202 */ /* 0x000fe20000000f00 */
[----:B------:R-:W-:Y:S02]  /*02f0*/  IMAD.IADD R16, R11, 0x1, R19 ;  /* 0x000000010b107824 */ /* 0x000fe400078e0213 */
[----:B------:R-:W-:-:S07]  /*0300*/  IMAD.MOV.U32 R17, RZ, RZ, R10 ;  /* 0x000000ffff117224 */ /* 0x000fce00078e000a */
.L_x_5:
[----:B------:R-:W-:Y:S05]  /*0310*/  BSYNC.RECONVERGENT B3 ;  /* 0x0000000000037941 */ /* 0x000fea0003800200 */
.L_x_4:
[C---:B------:R-:W-:Y:S01]  /*0320*/  ISETP.GT.U32.AND P0, PT, R0.reuse, 0x1, PT ;  /* 0x000000010000780c */ /* 0x040fe20003f04070 */
[----:B------:R-:W-:Y:S01]  /*0330*/  IMAD.WIDE.U32 R8, R13, R13, RZ ;  /* 0x0000000d0d087225 */ /* 0x000fe200078e00ff */
[----:B------:R-:W-:Y:S02]  /*0340*/  SHF.R.U64 R0, R0, 0x1, R5 ;  /* 0x0000000100007819 */ /* 0x000fe40000001205 */
[----:B------:R-:W-:Y:S01]  /*0350*/  ISETP.GT.U32.AND.EX P0, PT, R5, RZ, PT, P0 ;  /* 0x000000ff0500720c */ /* 0x000fe20003f04100 */
[----:B------:R-:W-:Y:S01]  /*0360*/  IMAD.IADD R11, R7, 0x1, R21 ;  /* 0x00000001070b7824 */ /* 0x000fe200078e0215 */
[----:B------:R-:W-:Y:S01]  /*0370*/  SHF.R.U32.HI R5, RZ, 0x1, R5 ;  /* 0x00000001ff057819 */ /* 0x000fe20000011605 */
[----:B------:R-:W-:Y:S02]  /*0380*/  IMAD.MOV.U32 R10, RZ, RZ, R6 ;  /* 0x000000ffff0a7224 */ /* 0x000fe400078e0006 */
[----:B------:R-:W-:Y:S02]  /*0390*/  IMAD.IADD R12, R9, 0x1, R23 ;  /* 0x00000001090c7824 */ /* 0x000fe400078e0217 */
[----:B------:R-:W-:-:S06]  /*03a0*/  IMAD.MOV.U32 R13, RZ, RZ, R8 ;  /* 0x000000ffff0d7224 */ /* 0x000fcc00078e0008 */
[----:B------:R-:W-:Y:S05]  /*03b0*/  @P0 BRA `(.L_x_6) ;  /* 0xfffffffc007c0947 */ /* 0x000fea000383ffff */
.L_x_3:
[----:B------:R-:W-:Y:S05]  /*03c0*/  BSYNC.RECONVERGENT B2 ;  /* 0x0000000000027941 */ /* 0x000fea0003800200 */
.L_x_2:
[----:B------:R-:W-:Y:S01]  /*03d0*/  IMAD R14, R14, R4, RZ ;  /* 0x000000040e0e7224 */ /* 0x000fe200078e02ff */
[----:B------:R-:W-:Y:S01]  /*03e0*/  UMOV UR6, 0x54442d18 ;  /* 0x54442d1800067882 */ /* 0x000fe20000000000 */
[----:B------:R-:W-:Y:S01]  /*03f0*/  IMAD.MOV.U32 R6, RZ, RZ, R17 ;  /* 0x000000ffff067224 */ /* 0x000fe200078e0011 */
[----:B------:R-:W-:Y:S01]  /*0400*/  UMOV UR7, 0x401921fb ;  /* 0x401921fb00077882 */ /* 0x000fe20000000000 */
[----:B------:R-:W-:Y:S01]  /*0410*/  IMAD.MOV.U32 R7, RZ, RZ, R16 ;  /* 0x000000ffff077224 */ /* 0x000fe200078e0010 */
[----:B------:R-:W-:Y:S01]  /*0420*/  BSSY.RECONVERGENT B2, `(.L_x_7) ;  /* 0x000001f000027945 */ /* 0x000fe20003800200 */
[-C--:B------:R-:W-:Y:S02]  /*0430*/  IMAD R3, R3, R15.reuse, R14 ;  /* 0x0000000f03037224 */ /* 0x080fe400078e020e */
[----:B------:R-:W-:-:S04]  /*0440*/  IMAD.WIDE.U32 R6, R4, R15, R6 ;  /* 0x0000000f04067225 */ /* 0x000fc800078e0006 */
[----:B------:R-:W-:Y:S02]  /*0450*/  IMAD.IADD R0, R7, 0x1, R3 ;  /* 0x0000000107007824 */ /* 0x000fe400078e0203 */
[----:B------:R-:W-:Y:S02]  /*0460*/  IMAD.MOV.U32 R4, RZ, RZ, -0x1b71d7da ;  /* 0xe48e2826ff047424 */ /* 0x000fe400078e00ff */
[----:B------:R-:W-:Y:S02]  /*0470*/  IMAD.MOV.U32 R5, RZ, RZ, 0x26f19d38 ;  /* 0x26f19d38ff057424 */ /* 0x000fe400078e00ff */
[----:B------:R-:W-:Y:S02]  /*0480*/  IMAD R3, R0, 0x77579559, RZ ;  /* 0x7757955900037824 */ /* 0x000fe400078e02ff */
[----:B------:R-:W-:-:S04]  /*0490*/  IMAD.WIDE.U32 R4, R6, 0x77579559, R4 ;  /* 0x7757955906047825 */ /* 0x000fc800078e0004 */
[----:B------:R-:W-:Y:S02]  /*04a0*/  IMAD R3, R6, -0x46d9875e, R3 ;  /* 0xb92678a206037824 */ /* 0x000fe400078e0203 */
[----:B------:R-:W-:Y:S02]  /*04b0*/  IMAD.MOV.U32 R10, RZ, RZ, 0x1 ;  /* 0x00000001ff0a7424 */ /* 0x000fe400078e00ff */
[----:B------:R-:W-:Y:S02]  /*04c0*/  IMAD.IADD R3, R5, 0x1, R3 ;  /* 0x0000000105037824 */ /* 0x000fe400078e0203 */
[----:B------:R-:W-:Y:S01]  /*04d0*/  IMAD R5, R0, -0x1b71d7db, RZ ;  /* 0xe48e282500057824 */ /* 0x000fe200078e02ff */
[----:B------:R-:W-:Y:S01]  /*04e0*/  MOV R0, 0x610 ;  /* 0x0000061000007802 */ /* 0x000fe20000000f00 */
[----:B------:R-:W-:Y:S01]  /*04f0*/  IMAD.MOV.U32 R11, RZ, RZ, 0x0 ;  /* 0x00000000ff0b7424 */ /* 0x000fe200078e00ff */
[----:B------:R-:W-:Y:S01]  /*0500*/  LOP3.LUT R3, R3, 0x7fffffff, RZ, 0xc0, !PT ;  /* 0x7fffffff03037812 */ /* 0x000fe200078ec0ff */
[----:B------:R-:W-:-:S02]  /*0510*/  IMAD R7, R6, 0x26f19d38, R5 ;  /* 0x26f19d3806077824 */ /* 0x000fc400078e0205 */
[----:B------:R-:W-:-:S04]  /*0520*/  IMAD.WIDE.U32 R10, R6, -0x1b71d7db, R10 ;  /* 0xe48e2825060a7825 */ /* 0x000fc800078e000a */
[----:B------:R-:W-:Y:S01]  /*0530*/  IMAD.MOV.U32 R5, RZ, RZ, R3 ;  /* 0x000000ffff057224 */ /* 0x000fe200078e0003 */
[----:B------:R-:W-:Y:S01]  /*0540*/  IADD3 R11, PT, PT, R11, R7, RZ ;  /* 0x000000070b0b7210 */ /* 0x000fe20007ffe0ff */
[----:B------:R-:W-:Y:S02]  /*0550*/  IMAD.MOV.U32 R20, RZ, RZ, 0x0 ;  /* 0x00000000ff147424 */ /* 0x000fe400078e00ff */
[----:B------:R-:W0:Y:S01]  /*0560*/  I2F.F64.U64 R8, R4 ;  /* 0x0000000400087312 */ /* 0x000e220000301800 */
[----:B------:R-:W-:Y:S01]  /*0570*/  LOP3.LUT R11, R11, 0x7fffffff, RZ, 0xc0, !PT ;  /* 0x7fffffff0b0b7812 */ /* 0x000fe200078ec0ff */
[----:B------:R-:W-:-:S06]  /*0580*/  IMAD.MOV.U32 R21, RZ, RZ, 0x40000000 ;  /* 0x40000000ff157424 */ /* 0x000fcc00078e00ff */
[----:B------:R-:W1:Y:S01]  /*0590*/  I2F.F64.U64 R6, R10 ;  /* 0x0000000a00067312 */ /* 0x000e620000301800 */
[----:B0-----:R-:W-:-:S08]  /*05a0*/  DMUL R8, R8, 1.084202172485504434e-19 ;  /* 0x3c00000008087828 */ /* 0x001fd00000000000 */
[----:B------:R-:W-:Y:S02]  /*05b0*/  DFMA R20, R8, R20, -1 ;  /* 0xbff000000814742b */ /* 0x000fe40000000014 */
[----:B-1----:R-:W-:Y:S02]  /*05c0*/  DMUL R8, R6, 1.084202172485504434e-19 ;  /* 0x3c00000006087828 */ /* 0x002fe40000000000 */
[----:B------:R-:W-:-:S04]  /*05d0*/  DMUL R6, RZ, +INF ;  /* 0x7ff00000ff067828 */ /* 0x000fc80000000000 */
[----:B------:R-:W-:Y:S02]  /*05e0*/  DADD R12, -RZ, |R20| ;  /* 0x00000000ff0c7229 */ /* 0x000fe40000000514 */
[----:B------:R-:W-:-:S11]  /*05f0*/  DMUL R8, R8, UR6 ;  /* 0x0000000608087c28 */ /* 0x000fd60008000000 */
[----:B------:R-:W-:Y:S05]  /*0600*/  CALL.REL.NOINC `($_Z11ray_tracingPdPi$__internal_accurate_pow) ;  /* 0x0000003000507944 */ /* 0x000fea0003c00000 */
[----:B------:R-:W-:Y:S05]  /*0610*/  BSYNC.RECONVERGENT B2 ;  /* 0x0000000000027941 */ /* 0x000fea0003800200 */
.L_x_7:
[C---:B------:R-:W-:Y:S01]  /*0620*/  DADD R10, R20.reuse, 2 ;  /* 0x40000000140a7429 */ /* 0x040fe20000000000 */
[----:B------:R-:W-:Y:S01]  /*0630*/  BSSY.RECONVERGENT B2, `(.L_x_8) ;  /* 0x0000021000027945 */ /* 0x000fe20003800200 */
[C---:B------:R-:W-:Y:S02]  /*0640*/  DSETP.NEU.AND P2, PT, |R20|.reuse, +INF , PT ;  /* 0x7ff000001400742a */ /* 0x040fe40003f4d200 */
[----:B------:R-:W-:-:S06]  /*0650*/  DSETP.NEU.AND P0, PT, R20, RZ, PT ;  /* 0x000000ff1400722a */ /* 0x000fcc0003f0d000 */
[----:B------:R-:W-:Y:S02]  /*0660*/  LOP3.LUT R10, R11, 0x7ff00000, RZ, 0xc0, !PT ;  /* 0x7ff000000b0a7812 */ /* 0x000fe400078ec0ff */
[----:B------:R-:W-:Y:S02]  /*0670*/  FSEL R13, R13, RZ, P0 ;  /* 0x000000ff0d0d7208 */ /* 0x000fe40000000000 */
[----:B------:R-:W-:Y:S02]  /*0680*/  ISETP.NE.AND P1, PT, R10, 0x7ff00000, PT ;  /* 0x7ff000000a00780c */ /* 0x000fe40003f25270 */
[----:B------:R-:W-:Y:S01]  /*0690*/  FSEL R11, R12, RZ, P0 ;  /* 0x000000ff0c0b7208 */ /* 0x000fe20000000000 */
[----:B------:R-:W-:Y:S01]  /*06a0*/  IMAD.MOV.U32 R12, RZ, RZ, 0x0 ;  /* 0x00000000ff0c7424 */ /* 0x000fe200078e00ff */
[----:B------:R-:W-:Y:S01]  /*06b0*/  @!P2 FSEL R13, R13, RZ, P1 ;  /* 0x000000ff0d0da208 */ /* 0x000fe20000800000 */
[----:B------:R-:W-:Y:S01]  /*06c0*/  DSETP.NEU.AND P0, PT, R20, 1, PT ;  /* 0x3ff000001400742a */ /* 0x000fe20003f0d000 */
[----:B------:R-:W-:-:S03]  /*06d0*/  @!P2 FSEL R11, R11, +QNAN , P1 ;  /* 0x7ff000000b0ba808 */ /* 0x000fc60000800000 */
[----:B------:R-:W-:Y:S02]  /*06e0*/  IMAD.MOV.U32 R10, RZ, RZ, R13 ;  /* 0x000000ffff0a7224 */ /* 0x000fe400078e000d */
[----:B------:R-:W-:-:S04]  /*06f0*/  IMAD.MOV.U32 R13, RZ, RZ, 0x3fd80000 ;  /* 0x3fd80000ff0d7424 */ /* 0x000fc800078e00ff */
[----:B------:R-:W-:-:S06]  /*0700*/  DADD R14, -R10, 1 ;  /* 0x3ff000000a0e7429 */ /* 0x000fcc0000000100 */
[----:B------:R-:W0:Y:S04]  /*0710*/  MUFU.RSQ64H R31, R15 ;  /* 0x0000000f001f7308 */ /* 0x000e280000001c00 */
[----:B------:R-:W-:-:S05]  /*0720*/  VIADD R30, R15, 0xfcb00000 ;  /* 0xfcb000000f1e7836 */ /* 0x000fca0000000000 */
[----:B------:R-:W-:Y:S01]  /*0730*/  ISETP.GE.U32.AND P1, PT, R30, 0x7ca00000, PT ;  /* 0x7ca000001e00780c */ /* 0x000fe20003f26070 */
[----:B0-----:R-:W-:-:S08]  /*0740*/  DMUL R10, R30, R30 ;  /* 0x0000001e1e0a7228 */ /* 0x001fd00000000000 */
[----:B------:R-:W-:-:S08]  /*0750*/  DFMA R10, R14, -R10, 1 ;  /* 0x3ff000000e0a742b */ /* 0x000fd0000000080a */
[----:B------:R-:W-:Y:S02]  /*0760*/  DFMA R12, R10, R12, 0.5 ;  /* 0x3fe000000a0c742b */ /* 0x000fe4000000000c */
[----:B------:R-:W-:-:S08]  /*0770*/  DMUL R10, R30, R10 ;  /* 0x0000000a1e0a7228 */ /* 0x000fd00000000000 */
[----:B------:R-:W-:-:S08]  /*0780*/  DFMA R10, R12, R10, R30 ;  /* 0x0000000a0c0a722b */ /* 0x000fd0000000001e */
[----:B------:R-:W-:Y:S02]  /*0790*/  DMUL R18, R14, R10 ;  /* 0x0000000a0e127228 */ /* 0x000fe40000000000 */
[----:B------:R-:W-:Y:S02]  /*07a0*/  VIADD R13, R11, 0xfff00000 ;  /* 0xfff000000b0d7836 */ /* 0x000fe40000000000 */
[----:B------:R-:W-:-:S04]  /*07b0*/  IMAD.MOV.U32 R12, RZ, RZ, R10 ;  /* 0x000000ffff0c7224 */ /* 0x000fc800078e000a */
[----:B------:R-:W-:-:S08]  /*07c0*/  DFMA R16, R18, -R18, R14 ;  /* 0x800000121210722b */ /* 0x000fd0000000000e */
[----:B------:R-:W-:Y:S01]  /*07d0*/  DFMA R28, R16, R12, R18 ;  /* 0x0000000c101c722b */ /* 0x000fe20000000012 */
[----:B------:R-:W-:Y:S10]  /*07e0*/  @!P1 BRA `(.L_x_9) ;  /* 0x0000000000149947 */ /* 0x000ff40003800000 */
[----:B------:R-:W-:Y:S01]  /*07f0*/  IMAD.MOV.U32 R12, RZ, RZ, R10 ;  /* 0x000000ffff0c7224 */ /* 0x000fe200078e000a */
[----:B------:R-:W-:Y:S01]  /*0800*/  MOV R0, 0x840 ;  /* 0x0000084000007802 */ /* 0x000fe20000000f00 */
[----:B------:R-:W-:Y:S02]  /*0810*/  IMAD.MOV.U32 R28, RZ, RZ, R18 ;  /* 0x000000ffff1c7224 */ /* 0x000fe400078e0012 */
[----:B------:R-:W-:-:S07]  /*0820*/  IMAD.MOV.U32 R29, RZ, RZ, R19 ;  /* 0x000000ffff1d7224 */ /* 0x000fce00078e0013 */
[----:B------:R-:W-:Y:S05]  /*0830*/  CALL.REL.NOINC `($__internal_1_$__cuda_sm20_dsqrt_rn_f64_mediumpath_v1) ;  /* 0x0000002c001c7944 */ /* 0x000fea0003c00000 */
.L_x_9:
[----:B------:R-:W-:Y:S05]  /*0840*/  BSYNC.RECONVERGENT B2 ;  /* 0x0000000000027941 */ /* 0x000fea0003800200 */
.L_x_8:
[----:B------:R-:W-:Y:S01]  /*0850*/  DSETP.NEU.AND P1, PT, R8, +INF , PT ;  /* 0x7ff000000800742a */ /* 0x000fe20003f2d000 */
[----:B------:R-:W-:Y:S01]  /*0860*/  BSSY.RECONVERGENT B2, `(.L_x_10) ;  /* 0x000001e000027945 */ /* 0x000fe20003800200 */
[----:B------:R-:W-:Y:S01]  /*0870*/  FSEL R24, R28, RZ, P0 ;  /* 0x000000ff1c187208 */ /* 0x000fe20000000000 */
[----:B------:R-:W-:Y:S01]  /*0880*/  IMAD.MOV.U32 R0, RZ, RZ, 0x1 ;  /* 0x00000001ff007424 */ /* 0x000fe200078e00ff */
[----:B------:R-:W-:-:S10]  /*0890*/  FSEL R25, R29, RZ, P0 ;  /* 0x000000ff1d197208 */ /* 0x000fd40000000000 */
[----:B------:R-:W-:Y:S05]  /*08a0*/  @!P1 BRA `(.L_x_11) ;  /* 0x0000000000649947 */ /* 0x000fea0003800000 */
[----:B------:R-:W-:Y:S01]  /*08b0*/  UMOV UR6, 0x6dc9c883 ;  /* 0x6dc9c88300067882 */ /* 0x000fe20000000000 */
[----:B------:R-:W-:Y:S01]  /*08c0*/  UMOV UR7, 0x3fe45f30 ;  /* 0x3fe45f3000077882 */ /* 0x000fe20000000000 */
[C---:B------:R-:W-:Y:S01]  /*08d0*/  DSETP.GE.AND P0, PT, R8.reuse, 2.14748364800000000000e+09, PT ;  /* 0x41e000000800742a */ /* 0x040fe20003f06000 */
[----:B------:R-:W-:Y:S01]  /*08e0*/  BSSY.RECONVERGENT B3, `(.L_x_12) ;  /* 0x0000014000037945 */ /* 0x000fe20003800200 */
[----:B------:R-:W-:Y:S01]  /*08f0*/  DMUL R10, R8, UR6 ;  /* 0x00000006080a7c28 */ /* 0x000fe20008000000 */
[----:B------:R-:W-:Y:S01]  /*0900*/  UMOV UR6, 0x54442d18 ;  /* 0x54442d1800067882 */ /* 0x000fe20000000000 */
[----:B------:R-:W-:-:S04]  /*0910*/  UMOV UR7, 0x3ff921fb ;  /* 0x3ff921fb00077882 */ /* 0x000fc80000000000 */
[----:B------:R-:W0:Y:S08]  /*0920*/  F2I.F64 R0, R10 ;  /* 0x0000000a00007311 */ /* 0x000e300000301100 */
[----:B0-----:R-:W0:Y:S02]  /*0930*/  I2F.F64 R6, R0 ;  /* 0x0000000000067312 */ /* 0x001e240000201c00 */
[----:B0-----:R-:W-:Y:S01]  /*0940*/  DFMA R12, R6, -UR6, R8 ;  /* 0x80000006060c7c2b */ /* 0x001fe20008000008 */
[----:B------:R-:W-:Y:S01]  /*0950*/  UMOV UR6, 0x33145c00 ;  /* 0x33145c0000067882 */ /* 0x000fe20000000000 */
[----:B------:R-:W-:-:S06]  /*0960*/  UMOV UR7, 0x3c91a626 ;  /* 0x3c91a62600077882 */ /* 0x000fcc0000000000 */
[----:B------:R-:W-:Y:S01]  /*0970*/  DFMA R12, R6, -UR6, R12 ;  /* 0x80000006060c7c2b */ /* 0x000fe2000800000c */
[----:B------:R-:W-:Y:S01]  /*0980*/  UMOV UR6, 0x252049c0 ;  /* 0x252049c000067882 */ /* 0x000fe20000000000 */
[----:B------:R-:W-:-:S06]  /*0990*/  UMOV UR7, 0x397b839a ;  /* 0x397b839a00077882 */ /* 0x000fcc0000000000 */
[----:B------:R-:W-:Y:S01]  /*09a0*/  DFMA R6, R6, -UR6, R12 ;  /* 0x8000000606067c2b */ /* 0x000fe2000800000c */
[----:B------:R-:W-:Y:S10]  /*09b0*/  @!P0 BRA `(.L_x_13) ;  /* 0x0000000000188947 */ /* 0x000ff40003800000 */
[----:B------:R-:W-:Y:S01]  /*09c0*/  IMAD.MOV.U32 R5, RZ, RZ, R8 ;  /* 0x000000ffff057224 */ /* 0x000fe200078e0008 */
[----:B------:R-:W-:Y:S01]  /*09d0*/  MOV R18, 0xa00 ;  /* 0x00000a0000127802 */ /* 0x000fe20000000f00 */
[----:B------:R-:W-:-:S07]  /*09e0*/  IMAD.MOV.U32 R22, RZ, RZ, R9 ;  /* 0x000000ffff167224 */ /* 0x000fce00078e0009 */
[----:B------:R-:W-:Y:S05]  /*09f0*/  CALL.REL.NOINC `($_Z11ray_tracingPdPi$__internal_trig_reduction_slowpathd) ;  /* 0x0000003400f87944 */ /* 0x000fea0003c00000 */
[----:B------:R-:W-:Y:S01]  /*0a00*/  IMAD.MOV.U32 R6, RZ, RZ, R22 ;  /* 0x000000ffff067224 */ /* 0x000fe200078e0016 */
[----:B------:R-:W-:-:S07]  /*0a10*/  MOV R7, R23 ;  /* 0x0000001700077202 */ /* 0x000fce0000000f00 */
.L_x_13:
[----:B------:R-:W-:Y:S05]  /*0a20*/  BSYNC.RECONVERGENT B3 ;  /* 0x0000000000037941 */ /* 0x000fea0003800200 */
.L_x_12:
[----:B------:R-:W-:-:S07]  /*0a30*/  VIADD R0, R0, 0x1 ;  /* 0x0000000100007836 */ /* 0x000fce0000000000 */
.L_x_11:
[----:B------:R-:W-:Y:S05]  /*0a40*/  BSYNC.RECONVERGENT B2 ;  /* 0x0000000000027941 */ /* 0x000fea0003800200 */
.L_x_10:
[----:B------:R-:W0:Y:S01]  /*0a50*/  LDCU.64 UR6, c[0x4][0x8] ;  /* 0x01000100ff0677ac */ /* 0x000e220008000a00 */
[----:B------:R-:W-:-:S05]  /*0a60*/  IMAD.SHL.U32 R5, R0, 0x40, RZ ;  /* 0x0000004000057824 */ /* 0x000fca00078e00ff */
[----:B------:R-:W-:-:S04]  /*0a70*/  LOP3.LUT R5, R5, 0x40, RZ, 0xc0, !PT ;  /* 0x0000004005057812 */ /* 0x000fc800078ec0ff */
[----:B0-----:R-:W-:-:S05]  /*0a80*/  IADD3 R22, P0, PT, R5, UR6, RZ ;  /* 0x0000000605167c10 */ /* 0x001fca000ff1e0ff */
[----:B------:R-:W-:-:S05]  /*0a90*/  IMAD.X R23, RZ, RZ, UR7, P0 ;  /* 0x00000007ff177e24 */ /* 0x000fca00080e06ff */
[----:B------:R-:W2:Y:S04]  /*0aa0*/  LDG.E.128.CONSTANT R12, desc[UR4][R22.64] ;  /* 0x00000004160c7981 */ /* 0x000ea8000c1e9d00 */
[----:B------:R-:W3:Y:S04]  /*0ab0*/  LDG.E.128.CONSTANT R16, desc[UR4][R22.64+0x10] ;  /* 0x0000100416107981 */ /* 0x000ee8000c1e9d00 */
[----:B------:R0:W4:Y:S01]  /*0ac0*/  LDG.E.128.CONSTANT R28, desc[UR4][R22.64+0x20] ;  /* 0x00002004161c7981 */ /* 0x000122000c1e9d00 */
[----:B------:R-:W-:Y:S01]  /*0ad0*/  LOP3.LUT R5, R0, 0x1, RZ, 0xc0, !PT ;  /* 0x0000000100057812 */ /* 0x000fe200078ec0ff */
[----:B------:R-:W-:Y:S01]  /*0ae0*/  IMAD.MOV.U32 R26, RZ, RZ, 0x20fd8164 ;  /* 0x20fd8164ff1a7424 */ /* 0x000fe200078e00ff */
[----:B------:R-:W-:Y:S01]  /*0af0*/  DMUL R10, R6, R6 ;  /* 0x00000006060a7228 */ /* 0x000fe20000000000 */
[----:B------:R-:W-:Y:S01]  /*0b00*/  BSSY.RECONVERGENT B2, `(.L_x_14) ;  /* 0x000002c000027945 */ /* 0x000fe20003800200 */
[----:B------:R-:W-:Y:S01]  /*0b10*/  ISETP.NE.U32.AND P0, PT, R5, 0x1, PT ;  /* 0x000000010500780c */ /* 0x000fe20003f05070 */
[----:B------:R-:W-:-:S03]  /*0b20*/  IMAD.MOV.U32 R5, RZ, RZ, 0x3da8ff83 ;  /* 0x3da8ff83ff057424 */ /* 0x000fc600078e00ff */
[----:B------:R-:W-:Y:S01]  /*0b30*/  FSEL R26, R26, -8.06006814911005101289e+34, !P0 ;  /* 0xf9785eba1a1a7808 */ /* 0x000fe20004000000 */
[----:B0-----:R-:W-:Y:S01]  /*0b40*/  DMUL R22, RZ, +INF ;  /* 0x7ff00000ff167828 */ /* 0x001fe20000000000 */
[----:B------:R-:W-:-:S06]  /*0b50*/  FSEL R27, -R5, 0.11223486810922622681, !P0 ;  /* 0x3de5db65051b7808 */ /* 0x000fcc0004000100 */
[----:B--2---:R-:W-:-:S08]  /*0b60*/  DFMA R12, R10, R26, R12 ;  /* 0x0000001a0a0c722b */ /* 0x004fd0000000000c */
[----:B------:R-:W-:-:S08]  /*0b70*/  DFMA R12, R10, R12, R14 ;  /* 0x0000000c0a0c722b */ /* 0x000fd0000000000e */
[----:B---3--:R-:W-:-:S08]  /*0b80*/  DFMA R12, R10, R12, R16 ;  /* 0x0000000c0a0c722b */ /* 0x008fd00000000010 */
[----:B------:R-:W-:-:S08]  /*0b90*/  DFMA R12, R10, R12, R18 ;  /* 0x0000000c0a0c722b */ /* 0x000fd00000000012 */
[----:B----4-:R-:W-:-:S08]  /*0ba0*/  DFMA R12, R10, R12, R28 ;  /* 0x0000000c0a0c722b */ /* 0x010fd0000000001c */
[----:B------:R-:W-:-:S08]  /*0bb0*/  DFMA R12, R10, R12, R30 ;  /* 0x0000000c0a0c722b */ /* 0x000fd0000000001e */
[----:B------:R-:W-:Y:S02]  /*0bc0*/  DFMA R6, R12, R6, R6 ;  /* 0x000000060c06722b */ /* 0x000fe40000000006 */
[----:B------:R-:W-:-:S10]  /*0bd0*/  DFMA R10, R10, R12, 1 ;  /* 0x3ff000000a0a742b */ /* 0x000fd4000000000c */
[----:B------:R-:W-:Y:S02]  /*0be0*/  FSEL R10, R10, R6, !P0 ;  /* 0x000000060a0a7208 */ /* 0x000fe40004000000 */
[----:B------:R-:W-:Y:S02]  /*0bf0*/  FSEL R11, R11, R7, !P0 ;  /* 0x000000070b0b7208 */ /* 0x000fe40004000000 */
[----:B------:R-:W-:Y:S01]  /*0c00*/  LOP3.LUT P0, RZ, R0, 0x2, RZ, 0xc0, !PT ;  /* 0x0000000200ff7812 */ /* 0x000fe2000780c0ff */
[----:B------:R-:W-:-:S03]  /*0c10*/  IMAD.MOV.U32 R0, RZ, RZ, RZ ;  /* 0x000000ffff007224 */ /* 0x000fc600078e00ff */
[----:B------:R-:W-:-:S10]  /*0c20*/  DADD R6, RZ, -R10 ;  /* 0x00000000ff067229 */ /* 0x000fd4000000080a */
[----:B------:R-:W-:Y:S02]  /*0c30*/  FSEL R6, R10, R6, !P0 ;  /* 0x000000060a067208 */ /* 0x000fe40004000000 */
[----:B------:R-:W-:Y:S01]  /*0c40*/  FSEL R7, R11, R7, !P0 ;  /* 0x000000070b077208 */ /* 0x000fe20004000000 */
[----:B------:R-:W-:-:S05]  /*0c50*/  DSETP.NEU.AND P0, PT, R8, +INF , PT ;  /* 0x7ff000000800742a */ /* 0x000fca0003f0d000 */
[----:B------:R-:W-:-:S09]  /*0c60*/  DMUL R6, R24, R6 ;  /* 0x0000000618067228 */ /* 0x000fd20000000000 */
[----:B------:R-:W-:Y:S05]  /*0c70*/  @!P0 BRA `(.L_x_15) ;  /* 0x0000000000508947 */ /* 0x000fea0003800000 */
[----:B------:R-:W-:Y:S01]  /*0c80*/  UMOV UR6, 0x6dc9c883 ;  /* 0x6dc9c88300067882 */ /* 0x000fe20000000000 */
[----:B------:R-:W-:Y:S01]  /*0c90*/  UMOV UR7, 0x3fe45f30 ;  /* 0x3fe45f3000077882 */ /* 0x000fe20000000000 */
[C---:B------:R-:W-:Y:S02]  /*0ca0*/  DSETP.GE.AND P0, PT, R8.reuse, 2.14748364800000000000e+09, PT ;  /* 0x41e000000800742a */ /* 0x040fe40003f06000 */
        /* <DEDUP_REMOVED lines=17> */
.L_x_15:
[----:B------:R-:W-:Y:S05]  /*0dc0*/  BSYNC.RECONVERGENT B2 ;  /* 0x0000000000027941 */ /* 0x000fea0003800200 */
.L_x_14:
[----:B------:R-:W0:Y:S01]  /*0dd0*/  LDCU.64 UR6, c[0x4][0x8] ;  /* 0x01000100ff0677ac */ /* 0x000e220008000a00 */
[----:B------:R-:W-:-:S05]  /*0de0*/  IMAD.SHL.U32 R5, R0, 0x40, RZ ;  /* 0x0000004000057824 */ /* 0x000fca00078e00ff */
[----:B------:R-:W-:-:S04]  /*0df0*/  LOP3.LUT R5, R5, 0x40, RZ, 0xc0, !PT ;  /* 0x0000004005057812 */ /* 0x000fc800078ec0ff */
[----:B0-----:R-:W-:-:S05]  /*0e00*/  IADD3 R28, P0, PT, R5, UR6, RZ ;  /* 0x00000006051c7c10 */ /* 0x001fca000ff1e0ff */
[----:B------:R-:W-:-:S05]  /*0e10*/  IMAD.X R29, RZ, RZ, UR7, P0 ;  /* 0x00000007ff1d7e24 */ /* 0x000fca00080e06ff */
[----:B------:R-:W2:Y:S04]  /*0e20*/  LDG.E.128.CONSTANT R8, desc[UR4][R28.64] ;  /* 0x000000041c087981 */ /* 0x000ea8000c1e9d00 */
[----:B------:R-:W3:Y:S04]  /*0e30*/  LDG.E.128.CONSTANT R12, desc[UR4][R28.64+0x10] ;  /* 0x000010041c0c7981 */ /* 0x000ee8000c1e9d00 */
[----:B------:R-:W4:Y:S01]  /*0e40*/  LDG.E.128.CONSTANT R16, desc[UR4][R28.64+0x20] ;  /* 0x000020041c107981 */ /* 0x000f22000c1e9d00 */
[----:B------:R-:W-:Y:S01]  /*0e50*/  LOP3.LUT R5, R0, 0x1, RZ, 0xc0, !PT ;  /* 0x0000000100057812 */ /* 0x000fe200078ec0ff */
[----:B------:R-:W-:Y:S01]  /*0e60*/  IMAD.MOV.U32 R30, RZ, RZ, 0x20fd8164 ;  /* 0x20fd8164ff1e7424 */ /* 0x000fe200078e00ff */
[----:B------:R-:W-:Y:S01]  /*0e70*/  DMUL R26, R22, R22 ;  /* 0x00000016161a7228 */ /* 0x000fe20000000000 */
[----:B------:R-:W-:Y:S01]  /*0e80*/  BSSY.RECONVERGENT B2, `(.L_x_16) ;  /* 0x0000027000027945 */ /* 0x000fe20003800200 */
[----:B------:R-:W-:Y:S01]  /*0e90*/  ISETP.NE.U32.AND P0, PT, R5, 0x1, PT ;  /* 0x000000010500780c */ /* 0x000fe20003f05070 */
[----:B------:R-:W-:-:S03]  /*0ea0*/  IMAD.MOV.U32 R5, RZ, RZ, 0x3da8ff83 ;  /* 0x3da8ff83ff057424 */ /* 0x000fc600078e00ff */
[----:B------:R-:W-:Y:S02]  /*0eb0*/  FSEL R30, R30, -8.06006814911005101289e+34, !P0 ;  /* 0xf9785eba1e1e7808 */ /* 0x000fe40004000000 */
        /* <DEDUP_REMOVED lines=11> */
[----:B------:R-:W-:-:S04]  /*0f70*/  LOP3.LUT P0, RZ, R0, 0x2, RZ, 0xc0, !PT ;  /* 0x0000000200ff7812 */ /* 0x000fc8000780c0ff */
[----:B------:R-:W-:-:S10]  /*0f80*/  DADD R8, RZ, -R10 ;  /* 0x00000000ff087229 */ /* 0x000fd4000000080a */
[----:B------:R-:W-:Y:S01]  /*0f90*/  FSEL R10, R10, R8, !P0 ;  /* 0x000000080a0a7208 */ /* 0x000fe20004000000 */
[----:B------:R-:W-:Y:S01]  /*0fa0*/  IMAD.MOV.U32 R8, RZ, RZ, 0x1 ;  /* 0x00000001ff087424 */ /* 0x000fe200078e00ff */
[----:B------:R-:W-:-:S06]  /*0fb0*/  FSEL R11, R11, R9, !P0 ;  /* 0x000000090b0b7208 */ /* 0x000fcc0004000000 */
[----:B------:R-:W-:-:S06]  /*0fc0*/  DMUL R10, R24, R10 ;  /* 0x0000000a180a7228 */ /* 0x000fcc0000000000 */
[----:B------:R-:W0:Y:S02]  /*0fd0*/  MUFU.RCP64H R9, R11 ;  /* 0x0000000b00097308 */ /* 0x000e240000001800 */
[----:B0-----:R-:W-:-:S08]  /*0fe0*/  DFMA R12, -R10, R8, 1 ;  /* 0x3ff000000a0c742b */ /* 0x001fd00000000108 */
[----:B------:R-:W-:-:S08]  /*0ff0*/  DFMA R12, R12, R12, R12 ;  /* 0x0000000c0c0c722b */ /* 0x000fd0000000000c */
[----:B------:R-:W-:-:S08]  /*1000*/  DFMA R12, R8, R12, R8 ;  /* 0x0000000c080c722b */ /* 0x000fd00000000008 */
[----:B------:R-:W-:-:S08]  /*1010*/  DFMA R8, -R10, R12, 1 ;  /* 0x3ff000000a08742b */ /* 0x000fd0000000010c */
[----:B------:R-:W-:-:S08]  /*1020*/  DFMA R8, R12, R8, R12 ;  /* 0x000000080c08722b */ /* 0x000fd0000000000c */
[----:B------:R-:W-:-:S08]  /*1030*/  DMUL R12, R8, 10 ;  /* 0x40240000080c7828 */ /* 0x000fd00000000000 */
[----:B------:R-:W-:-:S08]  /*1040*/  DFMA R14, -R10, R12, 10 ;  /* 0x402400000a0e742b */ /* 0x000fd0000000010c */
[----:B------:R-:W-:-:S10]  /*1050*/  DFMA R12, R8, R14, R12 ;  /* 0x0000000e080c722b */ /* 0x000fd4000000000c */
[----:B------:R-:W-:-:S05]  /*1060*/  FFMA R0, RZ, R11, R13 ;  /* 0x0000000bff007223 */ /* 0x000fca000000000d */
[----:B------:R-:W-:-:S13]  /*1070*/  FSETP.GT.AND P0, PT, |R0|, 1.469367938527859385e-39, PT ;  /* 0x001000000000780b */ /* 0x000fda0003f04200 */
[----:B------:R-:W-:Y:S05]  /*1080*/  @P0 BRA `(.L_x_17) ;  /* 0x0000000000180947 */ /* 0x000fea0003800000 */
[----:B------:R-:W-:Y:S01]  /*1090*/  IMAD.MOV.U32 R30, RZ, RZ, RZ ;  /* 0x000000ffff1e7224 */ /* 0x000fe200078e00ff */
[----:B------:R-:W-:Y:S01]  /*10a0*/  MOV R32, R10 ;  /* 0x0000000a00207202 */ /* 0x000fe20000000f00 */
[----:B------:R-:W-:Y:S01]  /*10b0*/  IMAD.MOV.U32 R31, RZ, RZ, 0x40240000 ;  /* 0x40240000ff1f7424 */ /* 0x000fe200078e00ff */
[----:B------:R-:W-:Y:S01]  /*10c0*/  MOV R0, 0x10f0 ;  /* 0x000010f000007802 */ /* 0x000fe20000000f00 */
[----:B------:R-:W-:-:S07]  /*10d0*/  IMAD.MOV.U32 R35, RZ, RZ, R11 ;  /* 0x000000ffff237224 */ /* 0x000fce00078e000b */
[----:B------:R-:W-:Y:S05]  /*10e0*/  CALL.REL.NOINC `($__internal_0_$__cuda_sm20_div_rn_f64_full) ;  /* 0x0000001c00687944 */ /* 0x000fea0003c00000 */
.L_x_17:
[----:B------:R-:W-:Y:S05]  /*10f0*/  BSYNC.RECONVERGENT B2 ;  /* 0x0000000000027941 */ /* 0x000fea0003800200 */
.L_x_16:
[-C--:B------:R-:W-:Y:S02]  /*1100*/  DMUL R24, R20, R12.reuse ;  /* 0x0000000c14187228 */ /* 0x080fe40000000000 */
[----:B------:R-:W-:-:S06]  /*1110*/  DMUL R22, R6, R12 ;  /* 0x0000000c06167228 */ /* 0x000fcc0000000000 */
[----:B------:R-:W-:-:S06]  /*1120*/  DSETP.GEU.AND P0, PT, |R24|, 10, PT ;  /* 0x402400001800742a */ /* 0x000fcc0003f0e200 */
[----:B------:R-:W-:-:S14]  /*1130*/  DSETP.GEU.OR P0, PT, |R22|, 10, P0 ;  /* 0x402400001600742a */ /* 0x000fdc000070e600 */
[----:B------:R-:W-:Y:S05]  /*1140*/  @P0 BRA `(.L_x_18) ;  /* 0xffffffec00d80947 */ /* 0x000fea000383ffff */
[----:B------:R-:W-:Y:S05]  /*1150*/  BSYNC.RECONVERGENT B1 ;  /* 0x0000000000017941 */ /* 0x000fea0003800200 */
.L_x_1:
[----:B------:R-:W-:Y:S01]  /*1160*/  DMUL R8, R10, 12 ;  /* 0x402800000a087828 */ /* 0x000fe20000000000 */
[----:B------:R-:W-:Y:S01]  /*1170*/  BSSY.RECONVERGENT B1, `(.L_x_19) ;  /* 0x0000006000017945 */ /* 0x000fe20003800200 */
[----:B------:R-:W-:-:S06]  /*1180*/  MOV R0, 0x11d0 ;  /* 0x000011d000007802 */ /* 0x000fcc0000000f00 */
[----:B------:R-:W-:-:S08]  /*1190*/  DFMA R8, RZ, R6, R8 ;  /* 0x00000006ff08722b */ /* 0x000fd00000000008 */
[----:B------:R-:W-:-:S08]  /*11a0*/  DFMA R8, RZ, R20, R8 ;  /* 0x00000014ff08722b */ /* 0x000fd00000000008 */
[----:B------:R-:W-:-:S11]  /*11b0*/  DADD R12, -RZ, |R8| ;  /* 0x00000000ff0c7229 */ /* 0x000fd60000000508 */
[----:B------:R-:W-:Y:S05]  /*11c0*/  CALL.REL.NOINC `($_Z11ray_tracingPdPi$__internal_accurate_pow) ;  /* 0x0000002400607944 */ /* 0x000fea0003c00000 */
[----:B------:R-:W-:Y:S05]  /*11d0*/  BSYNC.RECONVERGENT B1 ;  /* 0x0000000000017941 */ /* 0x000fea0003800200 */
.L_x_19:
[C---:B------:R-:W-:Y:S01]  /*11e0*/  DADD R14, R8.reuse, 2 ;  /* 0x40000000080e7429 */ /* 0x040fe20000000000 */
[----:B------:R-:W-:Y:S01]  /*11f0*/  BSSY.RECONVERGENT B1, `(.L_x_20) ;  /* 0x000000d000017945 */ /* 0x000fe20003800200 */
[----:B------:R-:W-:-:S08]  /*1200*/  DSETP.NEU.AND P0, PT, R8, RZ, PT ;  /* 0x000000ff0800722a */ /* 0x000fd00003f0d000 */
[----:B------:R-:W-:Y:S02]  /*1210*/  LOP3.LUT R14, R15, 0x7ff00000, RZ, 0xc0, !PT ;  /* 0x7ff000000f0e7812 */ /* 0x000fe400078ec0ff */
[----:B------:R-:W-:Y:S02]  /*1220*/  FSEL R15, R12, RZ, P0 ;  /* 0x000000ff0c0f7208 */ /* 0x000fe40000000000 */
[----:B------:R-:W-:Y:S02]  /*1230*/  ISETP.NE.AND P1, PT, R14, 0x7ff00000, PT ;  /* 0x7ff000000e00780c */ /* 0x000fe40003f25270 */
[----:B------:R-:W-:-:S11]  /*1240*/  FSEL R14, R13, RZ, P0 ;  /* 0x000000ff0d0e7208 */ /* 0x000fd60000000000 */
[----:B------:R-:W-:Y:S05]  /*1250*/  @P1 BRA `(.L_x_21) ;  /* 0x0000000000181947 */ /* 0x000fea0003800000 */
[----:B------:R-:W-:-:S14]  /*1260*/  DSETP.NAN.AND P0, PT, R8, R8, PT ;  /* 0x000000080800722a */ /* 0x000fdc0003f08000 */
[----:B------:R-:W-:Y:S01]  /*1270*/  @P0 DADD R14, R8, 2 ;  /* 0x40000000080e0429 */ /* 0x000fe20000000000 */
[----:B------:R-:W-:Y:S10]  /*1280*/  @P0 BRA `(.L_x_21) ;  /* 0x00000000000c0947 */ /* 0x000ff40003800000 */
[----:B------:R-:W-:-:S14]  /*1290*/  DSETP.NEU.AND P0, PT, |R8|, +INF , PT ;  /* 0x7ff000000800742a */ /* 0x000fdc0003f0d200 */
[----:B------:R-:W-:Y:S02]  /*12a0*/  @!P0 IMAD.MOV.U32 R14, RZ, RZ, 0x0 ;  /* 0x00000000ff0e8424 */ /* 0x000fe400078e00ff */
[----:B------:R-:W-:-:S07]  /*12b0*/  @!P0 IMAD.MOV.U32 R15, RZ, RZ, 0x7ff00000 ;  /* 0x7ff00000ff0f8424 */ /* 0x000fce00078e00ff */
.L_x_21:
[----:B------:R-:W-:Y:S05]  /*12c0*/  BSYNC.RECONVERGENT B1 ;  /* 0x0000000000017941 */ /* 0x000fea0003800200 */
.L_x_20:
[----:B------:R-:W-:Y:S02]  /*12d0*/  DADD R14, R14, 36 ;  /* 0x404200000e0e7429 */ /* 0x000fe40000000000 */
[----:B------:R-:W-:-:S08]  /*12e0*/  DSETP.NEU.AND P0, PT, R8, 1, PT ;  /* 0x3ff000000800742a */ /* 0x000fd00003f0d000 */
[----:B------:R-:W-:Y:S02]  /*12f0*/  FSEL R12, R14, RZ, P0 ;  /* 0x000000ff0e0c7208 */ /* 0x000fe40000000000 */
[----:B------:R-:W-:-:S06]  /*1300*/  FSEL R13, R15, 3.0390625, P0 ;  /* 0x404280000f0d7808 */ /* 0x000fcc0000000000 */
[----:B------:R-:W-:-:S14]  /*1310*/  DSETP.GT.AND P0, PT, R12, 144, PT ;  /* 0x406200000c00742a */ /* 0x000fdc0003f04000 */
[----:B------:R-:W-:Y:S05]  /*1320*/  @!P0 BRA `(.L_x_22) ;  /* 0xffffffec005c8947 */ /* 0x000fea000383ffff */
[----:B------:R-:W-:Y:S05]  /*1330*/  BSYNC.RECONVERGENT B0 ;  /* 0x0000000000007941 */ /* 0x000fea0003800200 */
.L_x_0:
[----:B------:R-:W-:Y:S01]  /*1340*/  DADD R14, R12, -144 ;  /* 0xc06200000c0e7429 */ /* 0x000fe20000000000 */
[----:B------:R-:W-:Y:S01]  /*1350*/  IMAD.MOV.U32 R4, RZ, RZ, 0x0 ;  /* 0x00000000ff047424 */ /* 0x000fe200078e00ff */
[----:B------:R-:W-:Y:S01]  /*1360*/  BSSY.RECONVERGENT B0, `(.L_x_23) ;  /* 0x0000015000007945 */ /* 0x000fe20003800200 */
[----:B------:R-:W-:-:S03]  /*1370*/  IMAD.MOV.U32 R5, RZ, RZ, 0x3fd80000 ;  /* 0x3fd80000ff057424 */ /* 0x000fc600078e00ff */
        /* <DEDUP_REMOVED lines=19> */
.L_x_24:
[----:B------:R-:W-:Y:S05]  /*14b0*/  BSYNC.RECONVERGENT B0 ;  /* 0x0000000000007941 */ /* 0x000fea0003800200 */
.L_x_23:
[----:B------:R-:W-:Y:S01]  /*14c0*/  DADD R28, R8, -R28 ;  /* 0x00000000081c7229 */ /* 0x000fe2000000081c */
[----:B------:R-:W-:Y:S01]  /*14d0*/  BSSY.RECONVERGENT B0, `(.L_x_25) ;  /* 0x0000007000007945 */ /* 0x000fe20003800200 */
[----:B------:R-:W-:-:S06]  /*14e0*/  MOV R0, 0x1540 ;  /* 0x0000154000007802 */ /* 0x000fcc0000000f00 */
[-C--:B------:R-:W-:Y:S02]  /*14f0*/  DMUL R6, R6, R28.reuse ;  /* 0x0000001c06067228 */ /* 0x080fe40000000000 */
[-C--:B------:R-:W-:Y:S02]  /*1500*/  DMUL R10, R10, R28.reuse ;  /* 0x0000001c0a0a7228 */ /* 0x080fe40000000000 */
[----:B------:R-:W-:-:S04]  /*1510*/  DMUL R20, R20, R28 ;  /* 0x0000001c14147228 */ /* 0x000fc80000000000 */
[----:B------:R-:W-:-:S11]  /*1520*/  DADD R12, -RZ, |R6| ;  /* 0x00000000ff0c7229 */ /* 0x000fd60000000506 */
[----:B------:R-:W-:Y:S05]  /*1530*/  CALL.REL.NOINC `($_Z11ray_tracingPdPi$__internal_accurate_pow) ;  /* 0x0000002000847944 */ /* 0x000fea0003c00000 */
[----:B------:R-:W-:Y:S05]  /*1540*/  BSYNC.RECONVERGENT B0 ;  /* 0x0000000000007941 */ /* 0x000fea0003800200 */
.L_x_25:
[----:B------:R-:W-:Y:S01]  /*1550*/  DADD R2, R6, 2 ;  /* 0x4000000006027429 */ /* 0x000fe20000000000 */
[----:B------:R-:W-:Y:S01]  /*1560*/  BSSY.RECONVERGENT B0, `(.L_x_26) ;  /* 0x000000f000007945 */ /* 0x000fe20003800200 */
[----:B------:R-:W-:Y:S02]  /*1570*/  DADD R8, R10, -12 ;  /* 0xc02800000a087429 */ /* 0x000fe40000000000 */
[----:B------:R-:W-:-:S06]  /*1580*/  DSETP.NEU.AND P0, PT, R6, RZ, PT ;  /* 0x000000ff0600722a */ /* 0x000fcc0003f0d000 */
[----:B------:R-:W-:Y:S02]  /*1590*/  LOP3.LUT R2, R3, 0x7ff00000, RZ, 0xc0, !PT ;  /* 0x7ff0000003027812 */ /* 0x000fe400078ec0ff */
[----:B------:R-:W-:Y:S02]  /*15a0*/  FSEL R3, R12, RZ, P0 ;  /* 0x000000ff0c037208 */ /* 0x000fe40000000000 */
[----:B------:R-:W-:Y:S02]  /*15b0*/  ISETP.NE.AND P1, PT, R2, 0x7ff00000, PT ;  /* 0x7ff000000200780c */ /* 0x000fe40003f25270 */
[----:B------:R-:W-:Y:S01]  /*15c0*/  FSEL R2, R13, RZ, P0 ;  /* 0x000000ff0d027208 */ /* 0x000fe20000000000 */
[----:B------:R-:W-:-:S10]  /*15d0*/  DADD R12, -RZ, |R8| ;  /* 0x00000000ff0c7229 */ /* 0x000fd40000000508 */
[----:B------:R-:W-:Y:S05]  /*15e0*/  @P1 BRA `(.L_x_27) ;  /* 0x0000000000181947 */ /* 0x000fea0003800000 */
[----:B------:R-:W-:-:S14]  /*15f0*/  DSETP.NAN.AND P0, PT, R6, R6, PT ;  /* 0x000000060600722a */ /* 0x000fdc0003f08000 */
[----:B------:R-:W-:Y:S01]  /*1600*/  @P0 DADD R2, R6, 2 ;  /* 0x4000000006020429 */ /* 0x000fe20000000000 */
[----:B------:R-:W-:Y:S10]  /*1610*/  @P0 BRA `(.L_x_27) ;  /* 0x00000000000c0947 */ /* 0x000ff40003800000 */
[----:B------:R-:W-:-:S14]  /*1620*/  DSETP.NEU.AND P0, PT, |R6|, +INF , PT ;  /* 0x7ff000000600742a */ /* 0x000fdc0003f0d200 */
[----:B------:R-:W-:Y:S02]  /*1630*/  @!P0 IMAD.MOV.U32 R2, RZ, RZ, 0x0 ;  /* 0x00000000ff028424 */ /* 0x000fe400078e00ff */
[----:B------:R-:W-:-:S07]  /*1640*/  @!P0 IMAD.MOV.U32 R3, RZ, RZ, 0x7ff00000 ;  /* 0x7ff00000ff038424 */ /* 0x000fce00078e00ff */
.L_x_27:
[----:B------:R-:W-:Y:S05]  /*1650*/  BSYNC.RECONVERGENT B0 ;  /* 0x0000000000007941 */ /* 0x000fea0003800200 */
.L_x_26:
[----:B------:R-:W-:Y:S01]  /*1660*/  BSSY.RECONVERGENT B0, `(.L_x_28) ;  /* 0x0000003000007945 */ /* 0x000fe20003800200 */
[----:B------:R-:W-:-:S07]  /*1670*/  MOV R0, 0x1690 ;  /* 0x0000169000007802 */ /* 0x000fce0000000f00 */
[----:B------:R-:W-:Y:S05]  /*1680*/  CALL.REL.NOINC `($_Z11ray_tracingPdPi$__internal_accurate_pow) ;  /* 0x0000002000307944 */ /* 0x000fea0003c00000 */
[----:B------:R-:W-:Y:S05]  /*1690*/  BSYNC.RECONVERGENT B0 ;  /* 0x0000000000007941 */ /* 0x000fea0003800200 */
.L_x_28:
[C---:B------:R-:W-:Y:S01]  /*16a0*/  DADD R4, R8.reuse, 2 ;  /* 0x4000000008047429 */ /* 0x040fe20000000000 */
[----:B------:R-:W-:Y:S01]  /*16b0*/  BSSY.RECONVERGENT B0, `(.L_x_29) ;  /* 0x0000012000007945 */ /* 0x000fe20003800200 */
[----:B------:R-:W-:Y:S02]  /*16c0*/  DSETP.NEU.AND P1, PT, R8, RZ, PT ;  /* 0x000000ff0800722a */ /* 0x000fe40003f2d000 */
[----:B------:R-:W-:Y:S02]  /*16d0*/  DSETP.NEU.AND P3, PT, R6, 1, PT ;  /* 0x3ff000000600742a */ /* 0x000fe40003f6d000 */
[----:B------:R-:W-:Y:S02]  /*16e0*/  DSETP.NEU.AND P0, PT, R8, 1, PT ;  /* 0x3ff000000800742a */ /* 0x000fe40003f0d000 */
[----:B------:R-:W-:Y:S02]  /*16f0*/  DADD R14, -RZ, |R20| ;  /* 0x00000000ff0e7229 */ /* 0x000fe40000000514 */
[----:B------:R-:W-:-:S02]  /*1700*/  LOP3.LUT R4, R5, 0x7ff00000, RZ, 0xc0, !PT ;  /* 0x7ff0000005047812 */ /* 0x000fc400078ec0ff */
[----:B------:R-:W-:Y:S02]  /*1710*/  FSEL R5, R12, RZ, P1 ;  /* 0x000000ff0c057208 */ /* 0x000fe40000800000 */
[----:B------:R-:W-:Y:S02]  /*1720*/  ISETP.NE.AND P2, PT, R4, 0x7ff00000, PT ;  /* 0x7ff000000400780c */ /* 0x000fe40003f45270 */
[----:B------:R-:W-:Y:S02]  /*1730*/  FSEL R4, R13, RZ, P1 ;  /* 0x000000ff0d047208 */ /* 0x000fe40000800000 */
[----:B------:R-:W-:Y:S02]  /*1740*/  FSEL R2, R2, RZ, P3 ;  /* 0x000000ff02027208 */ /* 0x000fe40001800000 */
[----:B------:R-:W-:-:S07]  /*1750*/  FSEL R3, R3, 1.875, P3 ;  /* 0x3ff0000003037808 */ /* 0x000fce0001800000 */
[----:B------:R-:W-:Y:S05]  /*1760*/  @P2 BRA `(.L_x_30) ;  /* 0x0000000000182947 */ /* 0x000fea0003800000 */
[----:B------:R-:W-:-:S14]  /*1770*/  DSETP.NAN.AND P1, PT, R8, R8, PT ;  /* 0x000000080800722a */ /* 0x000fdc0003f28000 */
[----:B------:R-:W-:Y:S01]  /*1780*/  @P1 DADD R4, R8, 2 ;  /* 0x4000000008041429 */ /* 0x000fe20000000000 */
[----:B------:R-:W-:Y:S10]  /*1790*/  @P1 BRA `(.L_x_30) ;  /* 0x00000000000c1947 */ /* 0x000ff40003800000 */
[----:B------:R-:W-:-:S14]  /*17a0*/  DSETP.NEU.AND P1, PT, |R8|, +INF , PT ;  /* 0x7ff000000800742a */ /* 0x000fdc0003f2d200 */
[----:B------:R-:W-:Y:S02]  /*17b0*/  @!P1 IMAD.MOV.U32 R4, RZ, RZ, 0x0 ;  /* 0x00000000ff049424 */ /* 0x000fe400078e00ff */
[----:B------:R-:W-:-:S07]  /*17c0*/  @!P1 IMAD.MOV.U32 R5, RZ, RZ, 0x7ff00000 ;  /* 0x7ff00000ff059424 */ /* 0x000fce00078e00ff */
.L_x_30:
[----:B------:R-:W-:Y:S05]  /*17d0*/  BSYNC.RECONVERGENT B0 ;  /* 0x0000000000007941 */ /* 0x000fea0003800200 */
.L_x_29:
[----:B------:R-:W-:Y:S01]  /*17e0*/  FSEL R4, R4, RZ, P0 ;  /* 0x000000ff04047208 */ /* 0x000fe20000000000 */
[----:B------:R-:W-:Y:S01]  /*17f0*/  BSSY.RECONVERGENT B0, `(.L_x_31) ;  /* 0x0000007000007945 */ /* 0x000fe20003800200 */
[----:B------:R-:W-:Y:S01]  /*1800*/  FSEL R5, R5, 1.875, P0 ;  /* 0x3ff0000005057808 */ /* 0x000fe20000000000 */
[----:B------:R-:W-:Y:S01]  /*1810*/  IMAD.MOV.U32 R13, RZ, RZ, R15 ;  /* 0x000000ffff0d7224 */ /* 0x000fe200078e000f */
[----:B------:R-:W-:Y:S02]  /*1820*/  MOV R12, R14 ;  /* 0x0000000e000c7202 */ /* 0x000fe40000000f00 */
[----:B------:R-:W-:Y:S02]  /*1830*/  MOV R0, 0x1860 ;  /* 0x0000186000007802 */ /* 0x000fe40000000f00 */
[----:B------:R-:W-:-:S11]  /*1840*/  DADD R2, R2, R4 ;  /* 0x0000000002027229 */ /* 0x000fd60000000004 */
[----:B------:R-:W-:Y:S05]  /*1850*/  CALL.REL.NOINC `($_Z11ray_tracingPdPi$__internal_accurate_pow) ;  /* 0x0000001c00bc7944 */ /* 0x000fea0003c00000 */
[----:B------:R-:W-:Y:S05]  /*1860*/  BSYNC.RECONVERGENT B0 ;  /* 0x0000000000007941 */ /* 0x000fea0003800200 */
.L_x_31:
[C---:B------:R-:W-:Y:S01]  /*1870*/  DADD R4, R20.reuse, 2 ;  /* 0x4000000014047429 */ /* 0x040fe20000000000 */
[----:B------:R-:W-:Y:S01]  /*1880*/  BSSY.RECONVERGENT B0, `(.L_x_32) ;  /* 0x000000e000007945 */ /* 0x000fe20003800200 */
[C---:B------:R-:W-:Y:S02]  /*1890*/  DSETP.NEU.AND P1, PT, R20.reuse, RZ, PT ;  /* 0x000000ff1400722a */ /* 0x040fe40003f2d000 */
[----:B------:R-:W-:-:S06]  /*18a0*/  DSETP.NEU.AND P0, PT, R20, 1, PT ;  /* 0x3ff000001400742a */ /* 0x000fcc0003f0d000 */
        /* <DEDUP_REMOVED lines=11> */
.L_x_33:
[----:B------:R-:W-:Y:S05]  /*1960*/  BSYNC.RECONVERGENT B0 ;  /* 0x0000000000007941 */ /* 0x000fea0003800200 */
.L_x_32:
[----:B------:R-:W-:Y:S01]  /*1970*/  FSEL R4, R4, RZ, P0 ;  /* 0x000000ff04047208 */ /* 0x000fe20000000000 */
[----:B------:R-:W-:Y:S01]  /*1980*/  BSSY.RECONVERGENT B0, `(.L_x_34) ;  /* 0x0000018000007945 */ /* 0x000fe20003800200 */
[----:B------:R-:W-:-:S06]  /*1990*/  FSEL R5, R5, 1.875, P0 ;  /* 0x3ff0000005057808 */ /* 0x000fcc0000000000 */
[----:B------:R-:W-:Y:S01]  /*19a0*/  DADD R14, R2, R4 ;  /* 0x00000000020e7229 */ /* 0x000fe20000000004 */
[----:B------:R-:W-:Y:S02]  /*19b0*/  IMAD.MOV.U32 R4, RZ, RZ, 0x0 ;  /* 0x00000000ff047424 */ /* 0x000fe400078e00ff */
        /* <DEDUP_REMOVED lines=16> */
[----:B------:R-:W-:-:S07]  /*1ac0*/  MOV R0, 0x1ae0 ;  /* 0x00001ae000007802 */ /* 0x000fce0000000f00 */
[----:B------:R-:W-:Y:S05]  /*1ad0*/  CALL.REL.NOINC `($__internal_1_$__cuda_sm20_dsqrt_rn_f64_mediumpath_v1) ;  /* 0x0000001800747944 */ /* 0x000fea0003c00000 */
[----:B------:R-:W-:Y:S02]  /*1ae0*/  IMAD.MOV.U32 R18, RZ, RZ, R28 ;  /* 0x000000ffff127224 */ /* 0x000fe400078e001c */
[----:B------:R-:W-:-:S07]  /*1af0*/  IMAD.MOV.U32 R19, RZ, RZ, R29 ;  /* 0x000000ffff137224 */ /* 0x000fce00078e001d */
.L_x_35:
[----:B------:R-:W-:Y:S05]  /*1b00*/  BSYNC.RECONVERGENT B0 ;  /* 0x0000000000007941 */ /* 0x000fea0003800200 */
.L_x_34:
[----:B------:R-:W0:Y:S01]  /*1b10*/  MUFU.RCP64H R3, R19 ;  /* 0x0000001300037308 */ /* 0x000e220000001800 */
[----:B------:R-:W-:Y:S01]  /*1b20*/  IMAD.MOV.U32 R2, RZ, RZ, 0x1 ;  /* 0x00000001ff027424 */ /* 0x000fe200078e00ff */
[----:B------:R-:W-:Y:S01]  /*1b30*/  FSETP.GEU.AND P1, PT, |R7|, 6.5827683646048100446e-37, PT ;  /* 0x036000000700780b */ /* 0x000fe20003f2e200 */
[----:B------:R-:W-:Y:S04]  /*1b40*/  BSSY.RECONVERGENT B0, `(.L_x_36) ;  /* 0x0000014000007945 */ /* 0x000fe80003800200 */
[----:B0-----:R-:W-:-:S08]  /*1b50*/  DFMA R4, R2, -R18, 1 ;  /* 0x3ff000000204742b */ /* 0x001fd00000000812 */
[----:B------:R-:W-:-:S08]  /*1b60*/  DFMA R4, R4, R4, R4 ;  /* 0x000000040404722b */ /* 0x000fd00000000004 */
[----:B------:R-:W-:-:S08]  /*1b70*/  DFMA R4, R2, R4, R2 ;  /* 0x000000040204722b */ /* 0x000fd00000000002 */
[----:B------:R-:W-:-:S08]  /*1b80*/  DFMA R2, R4, -R18, 1 ;  /* 0x3ff000000402742b */ /* 0x000fd00000000812 */
[----:B------:R-:W-:-:S08]  /*1b90*/  DFMA R2, R4, R2, R4 ;  /* 0x000000020402722b */ /* 0x000fd00000000004 */
[----:B------:R-:W-:-:S08]  /*1ba0*/  DMUL R4, R6, R2 ;  /* 0x0000000206047228 */ /* 0x000fd00000000000 */
[----:B------:R-:W-:-:S08]  /*1bb0*/  DFMA R12, R4, -R18, R6 ;  /* 0x80000012040c722b */ /* 0x000fd00000000006 */
[----:B------:R-:W-:-:S10]  /*1bc0*/  DFMA R4, R2, R12, R4 ;  /* 0x0000000c0204722b */ /* 0x000fd40000000004 */
[----:B------:R-:W-:-:S05]  /*1bd0*/  FFMA R0, RZ, R19, R5 ;  /* 0x00000013ff007223 */ /* 0x000fca0000000005 */
[----:B------:R-:W-:-:S13]  /*1be0*/  FSETP.GT.AND P0, PT, |R0|, 1.469367938527859385e-39, PT ;  /* 0x001000000000780b */ /* 0x000fda0003f04200 */
[----:B------:R-:W-:Y:S05]  /*1bf0*/  @P0 BRA P1, `(.L_x_37) ;  /* 0x0000000000200947 */ /* 0x000fea0000800000 */
[----:B------:R-:W-:Y:S01]  /*1c00*/  IMAD.MOV.U32 R30, RZ, RZ, R6 ;  /* 0x000000ffff1e7224 */ /* 0x000fe200078e0006 */
[----:B------:R-:W-:Y:S01]  /*1c10*/  MOV R35, R19 ;  /* 0x0000001300237202 */ /* 0x000fe20000000f00 */
[----:B------:R-:W-:Y:S01]  /*1c20*/  IMAD.MOV.U32 R31, RZ, RZ, R7 ;  /* 0x000000ffff1f7224 */ /* 0x000fe200078e0007 */
[----:B------:R-:W-:Y:S01]  /*1c30*/  MOV R0, 0x1c60 ;  /* 0x00001c6000007802 */ /* 0x000fe20000000f00 */
[----:B------:R-:W-:-:S07]  /*1c40*/  IMAD.MOV.U32 R32, RZ, RZ, R18 ;  /* 0x000000ffff207224 */ /* 0x000fce00078e0012 */
[----:B------:R-:W-:Y:S05]  /*1c50*/  CALL.REL.NOINC `($__internal_0_$__cuda_sm20_div_rn_f64_full) ;  /* 0x00000010008c7944 */ /* 0x000fea0003c00000 */
[----:B------:R-:W-:Y:S02]  /*1c60*/  IMAD.MOV.U32 R4, RZ, RZ, R12 ;  /* 0x000000ffff047224 */ /* 0x000fe400078e000c */
[----:B------:R-:W-:-:S07]  /*1c70*/  IMAD.MOV.U32 R5, RZ, RZ, R13 ;  /* 0x000000ffff057224 */ /* 0x000fce00078e000d */
.L_x_37:
[----:B------:R-:W-:Y:S05]  /*1c80*/  BSYNC.RECONVERGENT B0 ;  /* 0x0000000000007941 */ /* 0x000fea0003800200 */
.L_x_36:
        /* <DEDUP_REMOVED lines=16> */
[----:B------:R-:W-:Y:S01]  /*1d90*/  MOV R0, 0x1de0 ;  /* 0x00001de000007802 */ /* 0x000fe20000000f00 */
[----:B------:R-:W-:Y:S02]  /*1da0*/  IMAD.MOV.U32 R31, RZ, RZ, R9 ;  /* 0x000000ffff1f7224 */ /* 0x000fe400078e0009 */
[----:B------:R-:W-:Y:S02]  /*1db0*/  IMAD.MOV.U32 R32, RZ, RZ, R18 ;  /* 0x000000ffff207224 */ /* 0x000fe400078e0012 */
[----:B------:R-:W-:-:S07]  /*1dc0*/  IMAD.MOV.U32 R35, RZ, RZ, R19 ;  /* 0x000000ffff237224 */ /* 0x000fce00078e0013 */
[----:B------:R-:W-:Y:S05]  /*1dd0*/  CALL.REL.NOINC `($__internal_0_$__cuda_sm20_div_rn_f64_full) ;  /* 0x00000010002c7944 */ /* 0x000fea0003c00000 */
[----:B------:R-:W-:Y:S02]  /*1de0*/  IMAD.MOV.U32 R2, RZ, RZ, R12 ;  /* 0x000000ffff027224 */ /* 0x000fe400078e000c */
[----:B------:R-:W-:-:S07]  /*1df0*/  IMAD.MOV.U32 R3, RZ, RZ, R13 ;  /* 0x000000ffff037224 */ /* 0x000fce00078e000d */
.L_x_39:
[----:B------:R-:W-:Y:S05]  /*1e00*/  BSYNC.RECONVERGENT B0 ;  /* 0x0000000000007941 */ /* 0x000fea0003800200 */
.L_x_38:
[----:B------:R-:W-:Y:S01]  /*1e10*/  DADD R8, -R6, 4 ;  /* 0x4010000006087429 */ /* 0x000fe20000000100 */
[----:B------:R-:W-:Y:S01]  /*1e20*/  BSSY.RECONVERGENT B0, `(.L_x_40) ;  /* 0x0000004000007945 */ /* 0x000fe20003800200 */
[----:B------:R-:W-:-:S06]  /*1e30*/  MOV R0, 0x1e60 ;  /* 0x00001e6000007802 */ /* 0x000fcc0000000f00 */
[----:B------:R-:W-:-:S11]  /*1e40*/  DADD R12, -RZ, |R8| ;  /* 0x00000000ff0c7229 */ /* 0x000fd60000000508 */
[----:B------:R-:W-:Y:S05]  /*1e50*/  CALL.REL.NOINC `($_Z11ray_tracingPdPi$__internal_accurate_pow) ;  /* 0x00000018003c7944 */ /* 0x000fea0003c00000 */
[----:B------:R-:W-:Y:S05]  /*1e60*/  BSYNC.RECONVERGENT B0 ;  /* 0x0000000000007941 */ /* 0x000fea0003800200 */
.L_x_40:
[----:B------:R-:W-:Y:S01]  /*1e70*/  DADD R6, R8, 2 ;  /* 0x4000000008067429 */ /* 0x000fe20000000000 */
[----:B------:R-:W-:Y:S01]  /*1e80*/  BSSY.RECONVERGENT B0, `(.L_x_41) ;  /* 0x000000f000007945 */ /* 0x000fe20003800200 */
[----:B------:R-:W-:Y:S02]  /*1e90*/  DADD R10, -R10, 4 ;  /* 0x401000000a0a7429 */ /* 0x000fe40000000100 */
        /* <DEDUP_REMOVED lines=13> */
.L_x_42:
[----:B------:R-:W-:Y:S05]  /*1f70*/  BSYNC.RECONVERGENT B0 ;  /* 0x0000000000007941 */ /* 0x000fea0003800200 */
.L_x_41:
[----:B------:R-:W-:Y:S01]  /*1f80*/  BSSY.RECONVERGENT B0, `(.L_x_43) ;  /* 0x0000003000007945 */ /* 0x000fe20003800200 */
[----:B------:R-:W-:-:S07]  /*1f90*/  MOV R0, 0x1fb0 ;  /* 0x00001fb000007802 */ /* 0x000fce0000000f00 */
[----:B------:R-:W-:Y:S05]  /*1fa0*/  CALL.REL.NOINC `($_Z11ray_tracingPdPi$__internal_accurate_pow) ;  /* 0x0000001400e87944 */ /* 0x000fea0003c00000 */
[----:B------:R-:W-:Y:S05]  /*1fb0*/  BSYNC.RECONVERGENT B0 ;  /* 0x0000000000007941 */ /* 0x000fea0003800200 */
.L_x_43:
[----:B------:R-:W-:Y:S01]  /*1fc0*/  DADD R14, R10, 2 ;  /* 0x400000000a0e7429 */ /* 0x000fe20000000000 */
[----:B------:R-:W-:Y:S01]  /*1fd0*/  BSSY.RECONVERGENT B0, `(.L_x_44) ;  /* 0x0000013000007945 */ /* 0x000fe20003800200 */
[----:B------:R-:W-:Y:S02]  /*1fe0*/  DADD R26, -R20, -1 ;  /* 0xbff00000141a7429 */ /* 0x000fe40000000100 */
[----:B------:R-:W-:Y:S02]  /*1ff0*/  DSETP.NEU.AND P1, PT, R10, RZ, PT ;  /* 0x000000ff0a00722a */ /* 0x000fe40003f2d000 */
[----:B------:R-:W-:Y:S02]  /*2000*/  DSETP.NEU.AND P3, PT, R8, 1, PT ;  /* 0x3ff000000800742a */ /* 0x000fe40003f6d000 */
[----:B------:R-:W-:Y:S02]  /*2010*/  DSETP.NEU.AND P0, PT, R10, 1, PT ;  /* 0x3ff000000a00742a */ /* 0x000fe40003f0d000 */
[----:B------:R-:W-:Y:S01]  /*2020*/  LOP3.LUT R14, R15, 0x7ff00000, RZ, 0xc0, !PT ;  /* 0x7ff000000f0e7812 */ /* 0x000fe200078ec0ff */
[----:B------:R-:W-:Y:S01]  /*2030*/  DADD R16, -RZ, |R26| ;  /* 0x00000000ff107229 */ /* 0x000fe2000000051a */
[----:B------:R-:W-:-:S02]  /*2040*/  FSEL R15, R12, RZ, P1 ;  /* 0x000000ff0c0f7208 */ /* 0x000fc40000800000 */
        /* <DEDUP_REMOVED lines=11> */
.L_x_45:
[----:B------:R-:W-:Y:S05]  /*2100*/  BSYNC.RECONVERGENT B0 ;  /* 0x0000000000007941 */ /* 0x000fea0003800200 */
.L_x_44:
[----:B------:R-:W-:Y:S01]  /*2110*/  FSEL R12, R14, RZ, P0 ;  /* 0x000000ff0e0c7208 */ /* 0x000fe20000000000 */
[----:B------:R-:W-:Y:S01]  /*2120*/  BSSY.RECONVERGENT B0, `(.L_x_46) ;  /* 0x0000007000007945 */ /* 0x000fe20003800200 */
[----:B------:R-:W-:Y:S02]  /*2130*/  FSEL R13, R15, 1.875, P0 ;  /* 0x3ff000000f0d7808 */ /* 0x000fe40000000000 */
[----:B------:R-:W-:-:S04]  /*2140*/  MOV R0, 0x2190 ;  /* 0x0000219000007802 */ /* 0x000fc80000000f00 */
[----:B------:R-:W-:Y:S01]  /*2150*/  DADD R6, R6, R12 ;  /* 0x0000000006067229 */ /* 0x000fe2000000000c */
[----:B------:R-:W-:Y:S02]  /*2160*/  IMAD.MOV.U32 R12, RZ, RZ, R16 ;  /* 0x000000ffff0c7224 */ /* 0x000fe400078e0010 */
[----:B------:R-:W-:-:S08]  /*2170*/  IMAD.MOV.U32 R13, RZ, RZ, R17 ;  /* 0x000000ffff0d7224 */ /* 0x000fd000078e0011 */
[----:B------:R-:W-:Y:S05]  /*2180*/  CALL.REL.NOINC `($_Z11ray_tracingPdPi$__internal_accurate_pow) ;  /* 0x0000001400707944 */ /* 0x000fea0003c00000 */
[----:B------:R-:W-:Y:S05]  /*2190*/  BSYNC.RECONVERGENT B0 ;  /* 0x0000000000007941 */ /* 0x000fea0003800200 */
.L_x_46:
        /* <DEDUP_REMOVED lines=13> */
[----:B------:R-:W-:Y:S01]  /*2270*/  @!P1 MOV R14, 0x0 ;  /* 0x00000000000e9802 */ /* 0x000fe20000000f00 */
[----:B------:R-:W-:-:S07]  /*2280*/  @!P1 IMAD.MOV.U32 R15, RZ, RZ, 0x7ff00000 ;  /* 0x7ff00000ff0f9424 */ /* 0x000fce00078e00ff */
.L_x_48:
[----:B------:R-:W-:Y:S05]  /*2290*/  BSYNC.RECONVERGENT B0 ;  /* 0x0000000000007941 */ /* 0x000fea0003800200 */
.L_x_47:
[----:B------:R-:W-:Y:S01]  /*22a0*/  FSEL R14, R14, RZ, P0 ;  /* 0x000000ff0e0e7208 */ /* 0x000fe20000000000 */
[----:B------:R-:W-:Y:S01]  /*22b0*/  IMAD.MOV.U32 R12, RZ, RZ, 0x0 ;  /* 0x00000000ff0c7424 */ /* 0x000fe200078e00ff */
[----:B------:R-:W-:Y:S01]  /*22c0*/  FSEL R15, R15, 1.875, P0 ;  /* 0x3ff000000f0f7808 */ /* 0x000fe20000000000 */
[----:B------:R-:W-:Y:S01]  /*22d0*/  IMAD.MOV.U32 R13, RZ, RZ, 0x3fd80000 ;  /* 0x3fd80000ff0d7424 */ /* 0x000fe200078e00ff */
[----:B------:R-:W-:Y:S04]  /*22e0*/  BSSY.RECONVERGENT B0, `(.L_x_49) ;  /* 0x0000015000007945 */ /* 0x000fe80003800200 */
[----:B------:R-:W-:-:S06]  /*22f0*/  DADD R14, R6, R14 ;  /* 0x00000000060e7229 */ /* 0x000fcc000000000e */
        /* <DEDUP_REMOVED lines=19> */
.L_x_50:
[----:B------:R-:W-:Y:S05]  /*2430*/  BSYNC.RECONVERGENT B0 ;  /* 0x0000000000007941 */ /* 0x000fea0003800200 */
.L_x_49:
        /* <DEDUP_REMOVED lines=21> */
[----:B------:R-:W-:Y:S01]  /*2590*/  IMAD.MOV.U32 R6, RZ, RZ, R12 ;  /* 0x000000ffff067224 */ /* 0x000fe200078e000c */
[----:B------:R-:W-:-:S07]  /*25a0*/  MOV R7, R13 ;  /* 0x0000000d00077202 */ /* 0x000fce0000000f00 */
.L_x_52:
[----:B------:R-:W-:Y:S05]  /*25b0*/  BSYNC.RECONVERGENT B0 ;  /* 0x0000000000007941 */ /* 0x000fea0003800200 */
.L_x_51:
        /* <DEDUP_REMOVED lines=23> */
.L_x_54:
[----:B------:R-:W-:Y:S05]  /*2730*/  BSYNC.RECONVERGENT B0 ;  /* 0x0000000000007941 */ /* 0x000fea0003800200 */
.L_x_53:
        /* <DEDUP_REMOVED lines=23> */
.L_x_56:
[----:B------:R-:W-:Y:S05]  /*28b0*/  BSYNC.RECONVERGENT B0 ;  /* 0x0000000000007941 */ /* 0x000fea0003800200 */
.L_x_55:
[----:B------:R-:W0:Y:S01]  /*28c0*/  MUFU.RCP64H R13, R19 ;  /* 0x00000013000d7308 */ /* 0x000e220000001800 */
[----:B------:R-:W-:Y:S01]  /*28d0*/  IMAD.MOV.U32 R12, RZ, RZ, 0x1 ;  /* 0x00000001ff0c7424 */ /* 0x000fe200078e00ff */
[----:B------:R-:W-:Y:S01]  /*28e0*/  FSETP.GEU.AND P1, PT, |R21|, 6.5827683646048100446e-37, PT ;  /* 0x036000001500780b */ /* 0x000fe20003f2e200 */
[----:B------:R-:W-:Y:S01]  /*28f0*/  DMUL R2, R8, R2 ;  /* 0x0000000208027228 */ /* 0x000fe20000000000 */
[----:B------:R-:W-:Y:S07]  /*2900*/  BSSY.RECONVERGENT B0, `(.L_x_57) ;  /* 0x0000013000007945 */ /* 0x000fee0003800200 */
[----:B------:R-:W-:-:S02]  /*2910*/  DFMA R4, R6, R4, R2 ;  /* 0x000000040604722b */ /* 0x000fc40000000002 */
        /* <DEDUP_REMOVED lines=11> */
[----:B------:R-:W-:Y:S01]  /*29d0*/  MOV R30, R20 ;  /* 0x00000014001e7202 */ /* 0x000fe20000000f00 */
[----:B------:R-:W-:Y:S01]  /*29e0*/  IMAD.MOV.U32 R31, RZ, RZ, R21 ;  /* 0x000000ffff1f7224 */ /* 0x000fe200078e0015 */
[----:B------:R-:W-:Y:S01]  /*29f0*/  MOV R0, 0x2a30 ;  /* 0x00002a3000007802 */ /* 0x000fe20000000f00 */
[----:B------:R-:W-:Y:S02]  /*2a00*/  IMAD.MOV.U32 R32, RZ, RZ, R18 ;  /* 0x000000ffff207224 */ /* 0x000fe400078e0012 */
[----:B------:R-:W-:-:S07]  /*2a10*/  IMAD.MOV.U32 R35, RZ, RZ, R19 ;  /* 0x000000ffff237224 */ /* 0x000fce00078e0013 */
[----:B------:R-:W-:Y:S05]  /*2a20*/  CALL.REL.NOINC `($__internal_0_$__cuda_sm20_div_rn_f64_full) ;  /* 0x0000000400187944 */ /* 0x000fea0003c00000 */
.L_x_58:
[----:B------:R-:W-:Y:S05]  /*2a30*/  BSYNC.RECONVERGENT B0 ;  /* 0x0000000000007941 */ /* 0x000fea0003800200 */
.L_x_57:
[----:B------:R-:W0:Y:S01]  /*2a40*/  MUFU.RCP64H R3, 20 ;  /* 0x4034000000037908 */ /* 0x000e220000001800 */
[----:B------:R-:W-:Y:S01]  /*2a50*/  IMAD.MOV.U32 R8, RZ, RZ, 0x0 ;  /* 0x00000000ff087424 */ /* 0x000fe200078e00ff */
[----:B------:R-:W-:Y:S01]  /*2a60*/  DADD R30, R24, 10 ;  /* 0x40240000181e7429 */ /* 0x000fe20000000000 */
[----:B------:R-:W-:Y:S01]  /*2a70*/  IMAD.MOV.U32 R9, RZ, RZ, 0x40340000 ;  /* 0x40340000ff097424 */ /* 0x000fe200078e00ff */
[----:B------:R-:W-:Y:S01]  /*2a80*/  DFMA R4, R12, R10, R4 ;  /* 0x0000000a0c04722b */ /* 0x000fe20000000004 */
[----:B------:R-:W-:Y:S01]  /*2a90*/  IMAD.MOV.U32 R2, RZ, RZ, 0x1 ;  /* 0x00000001ff027424 */ /* 0x000fe200078e00ff */
[----:B------:R-:W-:Y:S01]  /*2aa0*/  BSSY.RECONVERGENT B0, `(.L_x_59) ;  /* 0x0000019000007945 */ /* 0x000fe20003800200 */
[----:B------:R-:W-:-:S05]  /*2ab0*/  IMAD.MOV.U32 R0, RZ, RZ, RZ ;  /* 0x000000ffff007224 */ /* 0x000fca00078e00ff */
[----:B------:R-:W-:Y:S01]  /*2ac0*/  DSETP.MAX.AND P2, P3, RZ, R4, PT ;  /* 0x00000004ff00722a */ /* 0x000fe20003b4f000 */
[----:B------:R-:W-:Y:S01]  /*2ad0*/  FSETP.GEU.AND P1, PT, |R31|, 6.5827683646048100446e-37, PT ;  /* 0x036000001f00780b */ /* 0x000fe20003f2e200 */
[----:B0-----:R-:W-:-:S08]  /*2ae0*/  DFMA R6, R2, -R8, 1 ;  /* 0x3ff000000206742b */ /* 0x001fd00000000808 */
[----:B------:R-:W-:-:S08]  /*2af0*/  DFMA R6, R6, R6, R6 ;  /* 0x000000060606722b */ /* 0x000fd00000000006 */
[----:B------:R-:W-:-:S08]  /*2b00*/  DFMA R6, R2, R6, R2 ;  /* 0x000000060206722b */ /* 0x000fd00000000002 */
[----:B------:R-:W-:-:S08]  /*2b10*/  DFMA R2, R6, -R8, 1 ;  /* 0x3ff000000602742b */ /* 0x000fd00000000808 */
[----:B------:R-:W-:-:S08]  /*2b20*/  DFMA R2, R6, R2, R6 ;  /* 0x000000020602722b */ /* 0x000fd00000000006 */
[----:B------:R-:W-:-:S08]  /*2b30*/  DMUL R6, R30, R2 ;  /* 0x000000021e067228 */ /* 0x000fd00000000000 */
[----:B------:R-:W-:-:S08]  /*2b40*/  DFMA R8, R6, -20, R30 ;  /* 0xc03400000608782b */ /* 0x000fd0000000001e */
[----:B------:R-:W-:Y:S01]  /*2b50*/  DFMA R12, R2, R8, R6 ;  /* 0x00000008020c722b */ /* 0x000fe20000000006 */
[----:B------:R-:W-:Y:S01]  /*2b60*/  IMAD.MOV.U32 R3, RZ, RZ, R4 ;  /* 0x000000ffff037224 */ /* 0x000fe200078e0004 */
[----:B------:R-:W-:Y:S01]  /*2b70*/  FSEL R7, R0, R5, P2 ;  /* 0x0000000500077208 */ /* 0x000fe20001000000 */
[----:B------:R-:W-:Y:S01]  /*2b80*/  IMAD.MOV.U32 R4, RZ, RZ, RZ ;  /* 0x000000ffff047224 */ /* 0x000fe200078e00ff */
[----:B------:R-:W-:-:S04]  /*2b90*/  @P3 LOP3.LUT R7, R5, 0x80000, RZ, 0xfc, !PT ;  /* 0x0008000005073812 */ /* 0x000fc800078efcff */
[----:B------:R-:W-:Y:S02]  /*2ba0*/  SEL R4, R4, R3, P2 ;  /* 0x0000000304047207 */ /* 0x000fe40001000000 */
[----:B------:R-:W-:Y:S01]  /*2bb0*/  FFMA R2, RZ, 2.8125, R13 ;  /* 0x40340000ff027823 */ /* 0x000fe2000000000d */
[----:B------:R-:W-:-:S04]  /*2bc0*/  IMAD.MOV.U32 R5, RZ, RZ, R7 ;  /* 0x000000ffff057224 */ /* 0x000fc800078e0007 */
[----:B------:R-:W-:-:S13]  /*2bd0*/  FSETP.GT.AND P0, PT, |R2|, 1.469367938527859385e-39, PT ;  /* 0x001000000200780b */ /* 0x000fda0003f04200 */
[----:B------:R-:W-:Y:S05]  /*2be0*/  @P0 BRA P1, `(.L_x_60) ;  /* 0x0000000000100947 */ /* 0x000fea0000800000 */
[----:B------:R-:W-:Y:S01]  /*2bf0*/  IMAD.MOV.U32 R32, RZ, RZ, RZ ;  /* 0x000000ffff207224 */ /* 0x000fe200078e00ff */
[----:B------:R-:W-:Y:S01]  /*2c00*/  MOV R0, 0x2c30 ;  /* 0x00002c3000007802 */ /* 0x000fe20000000f00 */
[----:B------:R-:W-:-:S07]  /*2c10*/  IMAD.MOV.U32 R35, RZ, RZ, 0x40340000 ;  /* 0x40340000ff237424 */ /* 0x000fce00078e00ff */
[----:B------:R-:W-:Y:S05]  /*2c20*/  CALL.REL.NOINC `($__internal_0_$__cuda_sm20_div_rn_f64_full) ;  /* 0x0000000000987944 */ /* 0x000fea0003c00000 */
.L_x_60:
[----:B------:R-:W-:Y:S05]  /*2c30*/  BSYNC.RECONVERGENT B0 ;  /* 0x0000000000007941 */ /* 0x000fea0003800200 */
.L_x_59:
[----:B------:R-:W0:Y:S02]  /*2c40*/  LDC.64 R2, c[0x0][0x388] ;  /* 0x0000e200ff027b82 */ /* 0x000e240000000a00 */
[----:B0-----:R-:W2:Y:S01]  /*2c50*/  LDG.E R2, desc[UR4][R2.64] ;  /* 0x0000000402027981 */ /* 0x001ea2000c1e1900 */
[----:B------:R-:W0:Y:S01]  /*2c60*/  MUFU.RCP64H R7, 20 ;  /* 0x4034000000077908 */ /* 0x000e220000001800 */
[----:B------:R-:W-:Y:S01]  /*2c70*/  IMAD.MOV.U32 R8, RZ, RZ, 0x0 ;  /* 0x00000000ff087424 */ /* 0x000fe200078e00ff */
[----:B------:R-:W-:Y:S01]  /*2c80*/  DADD R30, R22, 10 ;  /* 0x40240000161e7429 */ /* 0x000fe20000000000 */
[----:B------:R-:W-:Y:S01]  /*2c90*/  IMAD.MOV.U32 R9, RZ, RZ, 0x40340000 ;  /* 0x40340000ff097424 */ /* 0x000fe200078e00ff */
[----:B------:R-:W-:Y:S01]  /*2ca0*/  BSSY.RECONVERGENT B0, `(.L_x_61) ;  /* 0x0000017000007945 */ /* 0x000fe20003800200 */
[----:B------:R-:W-:-:S07]  /*2cb0*/  IMAD.MOV.U32 R6, RZ, RZ, 0x1 ;  /* 0x00000001ff067424 */ /* 0x000fce00078e00ff */
        /* <DEDUP_REMOVED lines=8> */
[----:B------:R-:W-:-:S10]  /*2d40*/  DFMA R8, R14, R10, R8 ;  /* 0x0000000a0e08722b */ /* 0x000fd40000000008 */
[----:B------:R-:W-:-:S05]  /*2d50*/  FFMA R0, RZ, 2.8125, R9 ;  /* 0x40340000ff007823 */ /* 0x000fca0000000009 */
[----:B------:R-:W-:Y:S01]  /*2d60*/  FSETP.GT.AND P0, PT, |R0|, 1.469367938527859385e-39, PT ;  /* 0x001000000000780b */ /* 0x000fe20003f04200 */
[----:B--2---:R-:W0:Y:S02]  /*2d70*/  I2F.F64 R6, R2 ;  /* 0x0000000200067312 */ /* 0x004e240000201c00 */
[----:B0-----:R-:W-:-:S06]  /*2d80*/  DMUL R12, R6, R12 ;  /* 0x0000000c060c7228 */ /* 0x001fcc0000000000 */
[----:B------:R0:W1:Y:S04]  /*2d90*/  F2I.F64.TRUNC R3, R12 ;  /* 0x0000000c00037311 */ /* 0x000068000030d100 */
[----:B------:R-:W-:Y:S05]  /*2da0*/  @P0 BRA P1, `(.L_x_62) ;  /* 0x0000000000180947 */ /* 0x000fea0000800000 */
[----:B------:R-:W-:Y:S01]  /*2db0*/  MOV R32, RZ ;  /* 0x000000ff00207202 */ /* 0x000fe20000000f00 */
[----:B------:R-:W-:Y:S01]  /*2dc0*/  IMAD.MOV.U32 R35, RZ, RZ, 0x40340000 ;  /* 0x40340000ff237424 */ /* 0x000fe200078e00ff */
[----:B------:R-:W-:-:S07]  /*2dd0*/  MOV R0, 0x2df0 ;  /* 0x00002df000007802 */ /* 0x000fce0000000f00 */
[----:B01----:R-:W-:Y:S05]  /*2de0*/  CALL.REL.NOINC `($__internal_0_$__cuda_sm20_div_rn_f64_full) ;  /* 0x0000000000287944 */ /* 0x003fea0003c00000 */
[----:B------:R-:W-:Y:S02]  /*2df0*/  IMAD.MOV.U32 R8, RZ, RZ, R12 ;  /* 0x000000ffff087224 */ /* 0x000fe400078e000c */
[----:B------:R-:W-:-:S07]  /*2e00*/  IMAD.MOV.U32 R9, RZ, RZ, R13 ;  /* 0x000000ffff097224 */ /* 0x000fce00078e000d */
.L_x_62:
[----:B------:R-:W-:Y:S05]  /*2e10*/  BSYNC.RECONVERGENT B0 ;  /* 0x0000000000007941 */ /* 0x000fea0003800200 */
.L_x_61:
[----:B------:R-:W-:Y:S01]  /*2e20*/  DMUL R6, R6, R8 ;  /* 0x0000000806067228 */ /* 0x000fe20000000000 */
[----:B------:R-:W2:Y:S09]  /*2e30*/  LDC.64 R8, c[0x0][0x380] ;  /* 0x0000e000ff087b82 */ /* 0x000eb20000000a00 */
[----:B------:R-:W1:Y:S02]  /*2e40*/  F2I.F64.TRUNC R6, R6 ;  /* 0x0000000600067311 */ /* 0x000e64000030d100 */
[----:B-1----:R-:W-:-:S04]  /*2e50*/  IMAD R3, R2, R3, R6 ;  /* 0x0000000302037224 */ /* 0x002fc800078e0206 */
[----:B--2---:R-:W-:-:S05]  /*2e60*/  IMAD.WIDE R2, R3, 0x8, R8 ;  /* 0x0000000803027825 */ /* 0x004fca00078e0208 */
[----:B------:R-:W-:Y:S01]  /*2e70*/  REDG.E.ADD.F64.RN.STRONG.GPU desc[UR4][R2.64], R4 ;  /* 0x00000004020079a6 */ /* 0x000fe2000c12ff04 */
[----:B------:R-:W-:Y:S05]  /*2e80*/  EXIT ;  /* 0x000000000000794d */ /* 0x000fea0003800000 */
        .weak           $__internal_0_$__cuda_sm20_div_rn_f64_full
        .type           $__internal_0_$__cuda_sm20_div_rn_f64_full,@function
        .size           $__internal_0_$__cuda_sm20_div_rn_f64_full,($__internal_1_$__cuda_sm20_dsqrt_rn_f64_mediumpath_v1 - $__internal_0_$__cuda_sm20_div_rn_f64_full)
$__internal_0_$__cuda_sm20_div_rn_f64_full:
[----:B------:R-:W-:Y:S01]  /*2e90*/  FSETP.GEU.AND P2, PT, |R31|, 1.469367938527859385e-39, PT ;  /* 0x001000001f00780b */ /* 0x000fe20003f4e200 */
[----:B------:R-:W-:Y:S01]  /*2ea0*/  IMAD.MOV.U32 R34, RZ, RZ, R32 ;  /* 0x000000ffff227224 */ /* 0x000fe200078e0020 */
[C---:B------:R-:W-:Y:S01]  /*2eb0*/  FSETP.GEU.AND P0, PT, |R35|.reuse, 1.469367938527859385e-39, PT ;  /* 0x001000002300780b */ /* 0x040fe20003f0e200 */
[----:B------:R-:W-:Y:S01]  /*2ec0*/  IMAD.MOV.U32 R36, RZ, RZ, R30 ;  /* 0x000000ffff247224 */ /* 0x000fe200078e001e */
[----:B------:R-:W-:Y:S01]  /*2ed0*/  LOP3.LUT R33, R35, 0x800fffff, RZ, 0xc0, !PT ;  /* 0x800fffff23217812 */ /* 0x000fe200078ec0ff */
[----:B------:R-:W-:Y:S01]  /*2ee0*/  IMAD.MOV.U32 R38, RZ, RZ, 0x1 ;  /* 0x00000001ff267424 */ /* 0x000fe200078e00ff */
[----:B------:R-:W-:Y:S01]  /*2ef0*/  LOP3.LUT R12, R31, 0x7ff00000, RZ, 0xc0, !PT ;  /* 0x7ff000001f0c7812 */ /* 0x000fe200078ec0ff */
[----:B------:R-:W-:Y:S01]  /*2f00*/  BSSY.RECONVERGENT B3, `(.L_x_63) ;  /* 0x0000055000037945 */ /* 0x000fe20003800200 */
[----:B------:R-:W-:Y:S02]  /*2f10*/  LOP3.LUT R33, R33, 0x3ff00000, RZ, 0xfc, !PT ;  /* 0x3ff0000021217812 */ /* 0x000fe400078efcff */
[----:B------:R-:W-:-:S03]  /*2f20*/  LOP3.LUT R15, R35, 0x7ff00000, RZ, 0xc0, !PT ;  /* 0x7ff00000230f7812 */ /* 0x000fc600078ec0ff */
[----:B------:R-:W-:Y:S01]  /*2f30*/  @!P2 LOP3.LUT R13, R35, 0x7ff00000, RZ, 0xc0, !PT ;  /* 0x7ff00000230da812 */ /* 0x000fe200078ec0ff */
[----:B------:R-:W-:Y:S01]  /*2f40*/  @!P2 IMAD.MOV.U32 R16, RZ, RZ, RZ ;  /* 0x000000ffff10a224 */ /* 0x000fe200078e00ff */
[----:B------:R-:W-:Y:S01]  /*2f50*/  @!P0 DMUL R32, R34, 8.98846567431157953865e+307 ;  /* 0x7fe0000022208828 */ /* 0x000fe20000000000 */
[C---:B------:R-:W-:Y:S02]  /*2f60*/  ISETP.GE.U32.AND P1, PT, R12.reuse, R15, PT ;  /* 0x0000000f0c00720c */ /* 0x040fe40003f26070 */
[----:B------:R-:W-:Y:S01]  /*2f70*/  @!P2 ISETP.GE.U32.AND P3, PT, R12, R13, PT ;  /* 0x0000000d0c00a20c */ /* 0x000fe20003f66070 */
[----:B------:R-:W-:Y:S02]  /*2f80*/  IMAD.MOV.U32 R13, RZ, RZ, 0x1ca00000 ;  /* 0x1ca00000ff0d7424 */ /* 0x000fe400078e00ff */
[----:B------:R-:W0:Y:S03]  /*2f90*/  MUFU.RCP64H R39, R33 ;  /* 0x0000002100277308 */ /* 0x000e260000001800 */
[----:B------:R-:W-:-:S02]  /*2fa0*/  @!P2 SEL R17, R13, 0x63400000, !P3 ;  /* 0x634000000d11a807 */ /* 0x000fc40005800000 */
[----:B------:R-:W-:Y:S02]  /*2fb0*/  SEL R37, R13, 0x63400000, !P1 ;  /* 0x634000000d257807 */ /* 0x000fe40004800000 */
[--C-:B------:R-:W-:Y:S02]  /*2fc0*/  @!P2 LOP3.LUT R14, R17, 0x80000000, R31.reuse, 0xf8, !PT ;  /* 0x80000000110ea812 */ /* 0x100fe400078ef81f */
[----:B------:R-:W-:Y:S02]  /*2fd0*/  LOP3.LUT R37, R37, 0x800fffff, R31, 0xf8, !PT ;  /* 0x800fffff25257812 */ /* 0x000fe400078ef81f */
[----:B------:R-:W-:Y:S01]  /*2fe0*/  @!P2 LOP3.LUT R17, R14, 0x100000, RZ, 0xfc, !PT ;  /* 0x001000000e11a812 */ /* 0x000fe200078efcff */
[----:B------:R-:W-:Y:S01]  /*2ff0*/  IMAD.MOV.U32 R14, RZ, RZ, R12 ;  /* 0x000000ffff0e7224 */ /* 0x000fe200078e000c */
[----:B------:R-:W-:-:S04]  /*3000*/  @!P0 LOP3.LUT R15, R33, 0x7ff00000, RZ, 0xc0, !PT ;  /* 0x7ff00000210f8812 */ /* 0x000fc800078ec0ff */
[----:B------:R-:W-:Y:S02]  /*3010*/  @!P2 DFMA R36, R36, 2, -R16 ;  /* 0x400000002424a82b */ /* 0x000fe40000000810 */
[----:B0-----:R-:W-:-:S08]  /*3020*/  DFMA R16, R38, -R32, 1 ;  /* 0x3ff000002610742b */ /* 0x001fd00000000820 */
[----:B------:R-:W-:Y:S01]  /*3030*/  DFMA R16, R16, R16, R16 ;  /* 0x000000101010722b */ /* 0x000fe20000000010 */
[----:B------:R-:W-:-:S07]  /*3040*/  @!P2 LOP3.LUT R14, R37, 0x7ff00000, RZ, 0xc0, !PT ;  /* 0x7ff00000250ea812 */ /* 0x000fce00078ec0ff */
[----:B------:R-:W-:-:S08]  /*3050*/  DFMA R38, R38, R16, R38 ;  /* 0x000000102626722b */ /* 0x000fd00000000026 */
[----:B------:R-:W-:-:S08]  /*3060*/  DFMA R40, R38, -R32, 1 ;  /* 0x3ff000002628742b */ /* 0x000fd00000000820 */
[----:B------:R-:W-:-:S08]  /*3070*/  DFMA R40, R38, R40, R38 ;  /* 0x000000282628722b */ /* 0x000fd00000000026 */
[----:B------:R-:W-:-:S08]  /*3080*/  DMUL R16, R40, R36 ;  /* 0x0000002428107228 */ /* 0x000fd00000000000 */
[----:B------:R-:W-:-:S08]  /*3090*/  DFMA R38, R16, -R32, R36 ;  /* 0x800000201026722b */ /* 0x000fd00000000024 */
[----:B------:R-:W-:Y:S01]  /*30a0*/  DFMA R38, R40, R38, R16 ;  /* 0x000000262826722b */ /* 0x000fe20000000010 */
[----:B------:R-:W-:-:S05]  /*30b0*/  VIADD R16, R14, 0xffffffff ;  /* 0xffffffff0e107836 */ /* 0x000fca0000000000 */
[----:B------:R-:W-:Y:S01]  /*30c0*/  ISETP.GT.U32.AND P0, PT, R16, 0x7feffffe, PT ;  /* 0x7feffffe1000780c */ /* 0x000fe20003f04070 */
[----:B------:R-:W-:-:S05]  /*30d0*/  VIADD R16, R15, 0xffffffff ;  /* 0xffffffff0f107836 */ /* 0x000fca0000000000 */
[----:B------:R-:W-:-:S13]  /*30e0*/  ISETP.GT.U32.OR P0, PT, R16, 0x7feffffe, P0 ;  /* 0x7feffffe1000780c */ /* 0x000fda0000704470 */
[----:B------:R-:W-:Y:S05]  /*30f0*/  @P0 BRA `(.L_x_64) ;  /* 0x0000000000740947 */ /* 0x000fea0003800000 */
[----:B------:R-:W-:-:S04]  /*3100*/  LOP3.LUT R15, R35, 0x7ff00000, RZ, 0xc0, !PT ;  /* 0x7ff00000230f7812 */ /* 0x000fc800078ec0ff */
[CC--:B------:R-:W-:Y:S02]  /*3110*/  VIADDMNMX R14, R12.reuse, -R15.reuse, 0xb9600000, !PT ;  /* 0xb96000000c0e7446 */ /* 0x0c0fe4000780090f */
[----:B------:R-:W-:Y:S02]  /*3120*/  ISETP.GE.U32.AND P0, PT, R12, R15, PT ;  /* 0x0000000f0c00720c */ /* 0x000fe40003f06070 */
[----:B------:R-:W-:Y:S02]  /*3130*/  VIMNMX R14, PT, PT, R14, 0x46a00000, PT ;  /* 0x46a000000e0e7848 */ /* 0x000fe40003fe0100 */
[----:B------:R-:W-:-:S05]  /*3140*/  SEL R13, R13, 0x63400000, !P0 ;  /* 0x634000000d0d7807 */ /* 0x000fca0004000000 */
[----:B------:R-:W-:Y:S02]  /*3150*/  IMAD.IADD R13, R14, 0x1, -R13 ;  /* 0x000000010e0d7824 */ /* 0x000fe400078e0a0d */
[----:B------:R-:W-:Y:S02]  /*3160*/  IMAD.MOV.U32 R14, RZ, RZ, RZ ;  /* 0x000000ffff0e7224 */ /* 0x000fe400078e00ff */
[----:B------:R-:W-:-:S06]  /*3170*/  VIADD R15, R13, 0x7fe00000 ;  /* 0x7fe000000d0f7836 */ /* 0x000fcc0000000000 */
[----:B------:R-:W-:-:S10]  /*3180*/  DMUL R16, R38, R14 ;  /* 0x0000000e26107228 */ /* 0x000fd40000000000 */
[----:B------:R-:W-:-:S13]  /*3190*/  FSETP.GTU.AND P0, PT, |R17|, 1.469367938527859385e-39, PT ;  /* 0x001000001100780b */ /* 0x000fda0003f0c200 */
[----:B------:R-:W-:Y:S05]  /*31a0*/  @P0 BRA `(.L_x_65) ;  /* 0x0000000000a80947 */ /* 0x000fea0003800000 */
[----:B------:R-:W-:Y:S01]  /*31b0*/  DFMA R32, R38, -R32, R36 ;  /* 0x800000202620722b */ /* 0x000fe20000000024 */
[----:B------:R-:W-:-:S09]  /*31c0*/  IMAD.MOV.U32 R30, RZ, RZ, RZ ;  /* 0x000000ffff1e7224 */ /* 0x000fd200078e00ff */
[C---:B------:R-:W-:Y:S02]  /*31d0*/  FSETP.NEU.AND P0, PT, R33.reuse, RZ, PT ;  /* 0x000000ff2100720b */ /* 0x040fe40003f0d000 */
[----:B------:R-:W-:-:S04]  /*31e0*/  LOP3.LUT R34, R33, 0x80000000, R35, 0x48, !PT ;  /* 0x8000000021227812 */ /* 0x000fc800078e4823 */
[----:B------:R-:W-:-:S07]  /*31f0*/  LOP3.LUT R31, R34, R15, RZ, 0xfc, !PT ;  /* 0x0000000f221f7212 */ /* 0x000fce00078efcff */
[----:B------:R-:W-:Y:S05]  /*3200*/  @!P0 BRA `(.L_x_65) ;  /* 0x0000000000908947 */ /* 0x000fea0003800000 */
[C---:B------:R-:W-:Y:S01]  /*3210*/  IADD3 R15, PT, PT, -R13.reuse, RZ, RZ ;  /* 0x000000ff0d0f7210 */ /* 0x040fe20007ffe1ff */
[----:B------:R-:W-:Y:S01]  /*3220*/  IMAD.MOV.U32 R14, RZ, RZ, RZ ;  /* 0x000000ffff0e7224 */ /* 0x000fe200078e00ff */
[----:B------:R-:W-:-:S05]  /*3230*/  IADD3 R13, PT, PT, -R13, -0x43300000, RZ ;  /* 0xbcd000000d0d7810 */ /* 0x000fca0007ffe1ff */
[----:B------:R-:W-:Y:S02]  /*3240*/  DFMA R14, R16, -R14, R38 ;  /* 0x8000000e100e722b */ /* 0x000fe40000000026 */
[----:B------:R-:W-:-:S08]  /*3250*/  DMUL.RP R38, R38, R30 ;  /* 0x0000001e26267228 */ /* 0x000fd00000008000 */
[----:B------:R-:W-:Y:S02]  /*3260*/  FSETP.NEU.AND P0, PT, |R15|, R13, PT ;  /* 0x0000000d0f00720b */ /* 0x000fe40003f0d200 */
[----:B------:R-:W-:Y:S02]  /*3270*/  LOP3.LUT R34, R39, R34, RZ, 0x3c, !PT ;  /* 0x0000002227227212 */ /* 0x000fe400078e3cff */
[----:B------:R-:W-:Y:S02]  /*3280*/  FSEL R12, R38, R16, !P0 ;  /* 0x00000010260c7208 */ /* 0x000fe40004000000 */
[----:B------:R-:W-:-:S03]  /*3290*/  FSEL R13, R34, R17, !P0 ;  /* 0x00000011220d7208 */ /* 0x000fc60004000000 */
[----:B------:R-:W-:Y:S02]  /*32a0*/  IMAD.MOV.U32 R16, RZ, RZ, R12 ;  /* 0x000000ffff107224 */ /* 0x000fe400078e000c */
[----:B------:R-:W-:Y:S01]  /*32b0*/  IMAD.MOV.U32 R17, RZ, RZ, R13 ;  /* 0x000000ffff117224 */ /* 0x000fe200078e000d */
[----:B------:R-:W-:Y:S06]  /*32c0*/  BRA `(.L_x_65) ;  /* 0x0000000000607947 */ /* 0x000fec0003800000 */
.L_x_64:
[----:B------:R-:W-:-:S14]  /*32d0*/  DSETP.NAN.AND P0, PT, R30, R30, PT ;  /* 0x0000001e1e00722a */ /* 0x000fdc0003f08000 */
[----:B------:R-:W-:Y:S05]  /*32e0*/  @P0 BRA `(.L_x_66) ;  /* 0x00000000004c0947 */ /* 0x000fea0003800000 */
[----:B------:R-:W-:-:S14]  /*32f0*/  DSETP.NAN.AND P0, PT, R34, R34, PT ;  /* 0x000000222200722a */ /* 0x000fdc0003f08000 */
[----:B------:R-:W-:Y:S05]  /*3300*/  @P0 BRA `(.L_x_67) ;  /* 0x0000000000340947 */ /* 0x000fea0003800000 */
[----:B------:R-:W-:Y:S01]  /*3310*/  ISETP.NE.AND P0, PT, R14, R15, PT ;  /* 0x0000000f0e00720c */ /* 0x000fe20003f05270 */
[----:B------:R-:W-:Y:S02]  /*3320*/  IMAD.MOV.U32 R16, RZ, RZ, 0x0 ;  /* 0x00000000ff107424 */ /* 0x000fe400078e00ff */
[----:B------:R-:W-:-:S10]  /*3330*/  IMAD.MOV.U32 R17, RZ, RZ, -0x80000 ;  /* 0xfff80000ff117424 */ /* 0x000fd400078e00ff */
[----:B------:R-:W-:Y:S05]  /*3340*/  @!P0 BRA `(.L_x_65) ;  /* 0x0000000000408947 */ /* 0x000fea0003800000 */
[----:B------:R-:W-:Y:S02]  /*3350*/  ISETP.NE.AND P0, PT, R14, 0x7ff00000, PT ;  /* 0x7ff000000e00780c */ /* 0x000fe40003f05270 */
[----:B------:R-:W-:Y:S02]  /*3360*/  LOP3.LUT R31, R31, 0x80000000, R35, 0x48, !PT ;  /* 0x800000001f1f7812 */ /* 0x000fe400078e4823 */
[----:B------:R-:W-:-:S13]  /*3370*/  ISETP.EQ.OR P0, PT, R15, RZ, !P0 ;  /* 0x000000ff0f00720c */ /* 0x000fda0004702670 */
[----:B------:R-:W-:Y:S01]  /*3380*/  @P0 LOP3.LUT R12, R31, 0x7ff00000, RZ, 0xfc, !PT ;  /* 0x7ff000001f0c0812 */ /* 0x000fe200078efcff */
[----:B------:R-:W-:Y:S02]  /*3390*/  @!P0 IMAD.MOV.U32 R16, RZ, RZ, RZ ;  /* 0x000000ffff108224 */ /* 0x000fe400078e00ff */
[----:B------:R-:W-:Y:S02]  /*33a0*/  @!P0 IMAD.MOV.U32 R17, RZ, RZ, R31 ;  /* 0x000000ffff118224 */ /* 0x000fe400078e001f */
[----:B------:R-:W-:Y:S02]  /*33b0*/  @P0 IMAD.MOV.U32 R16, RZ, RZ, RZ ;  /* 0x000000ffff100224 */ /* 0x000fe400078e00ff */
[----:B------:R-:W-:Y:S01]  /*33c0*/  @P0 IMAD.MOV.U32 R17, RZ, RZ, R12 ;  /* 0x000000ffff110224 */ /* 0x000fe200078e000c */
[----:B------:R-:W-:Y:S06]  /*33d0*/  BRA `(.L_x_65) ;  /* 0x00000000001c7947 */ /* 0x000fec0003800000 */
.L_x_67:
[----:B------:R-:W-:Y:S01]  /*33e0*/  LOP3.LUT R13, R35, 0x80000, RZ, 0xfc, !PT ;  /* 0x00080000230d7812 */ /* 0x000fe200078efcff */
[----:B------:R-:W-:-:S04]  /*33f0*/  IMAD.MOV.U32 R16, RZ, RZ, R34 ;  /* 0x000000ffff107224 */ /* 0x000fc800078e0022 */
[----:B------:R-:W-:Y:S01]  /*3400*/  IMAD.MOV.U32 R17, RZ, RZ, R13 ;  /* 0x000000ffff117224 */ /* 0x000fe200078e000d */
[----:B------:R-:W-:Y:S06]  /*3410*/  BRA `(.L_x_65) ;  /* 0x00000000000c7947 */ /* 0x000fec0003800000 */
.L_x_66:
[----:B------:R-:W-:Y:S01]  /*3420*/  LOP3.LUT R13, R31, 0x80000, RZ, 0xfc, !PT ;  /* 0x000800001f0d7812 */ /* 0x000fe200078efcff */
[----:B------:R-:W-:-:S04]  /*3430*/  IMAD.MOV.U32 R16, RZ, RZ, R30 ;  /* 0x000000ffff107224 */ /* 0x000fc800078e001e */
[----:B------:R-:W-:-:S07]  /*3440*/  IMAD.MOV.U32 R17, RZ, RZ, R13 ;  /* 0x000000ffff117224 */ /* 0x000fce00078e000d */
.L_x_65:
[----:B------:R-:W-:Y:S05]  /*3450*/  BSYNC.RECONVERGENT B3 ;  /* 0x0000000000037941 */ /* 0x000fea0003800200 */
.L_x_63:
[----:B------:R-:W-:Y:S01]  /*3460*/  IMAD.MOV.U32 R14, RZ, RZ, R0 ;  /* 0x000000ffff0e7224 */ /* 0x000fe200078e0000 */
[----:B------:R-:W-:Y:S01]  /*3470*/  MOV R13, R17 ;  /* 0x00000011000d7202 */ /* 0x000fe20000000f00 */
[----:B------:R-:W-:Y:S02]  /*3480*/  IMAD.MOV.U32 R15, RZ, RZ, 0x0 ;  /* 0x00000000ff0f7424 */ /* 0x000fe400078e00ff */
[----:B------:R-:W-:Y:S02]  /*3490*/  IMAD.MOV.U32 R12, RZ, RZ, R16 ;  /* 0x000000ffff0c7224 */ /* 0x000fe400078e0010 */
[----:B------:R-:W-:Y:S05]  /*34a0*/  RET.REL.NODEC R14 `(_Z11ray_tracingPdPi) ;  /* 0xffffffc80ed47950 */ /* 0x000fea0003c3ffff */
        .weak           $__internal_1_$__cuda_sm20_dsqrt_rn_f64_mediumpath_v1
        .type           $__internal_1_$__cuda_sm20_dsqrt_rn_f64_mediumpath_v1,@function
        .size           $__internal_1_$__cuda_sm20_dsqrt_rn_f64_mediumpath_v1,($_Z11ray_tracingPdPi$__internal_accurate_pow - $__internal_1_$__cuda_sm20_dsqrt_rn_f64_mediumpath_v1)
$__internal_1_$__cuda_sm20_dsqrt_rn_f64_mediumpath_v1:
[----:B------:R-:W-:Y:S01]  /*34b0*/  ISETP.GE.U32.AND P1, PT, R30, -0x3400000, PT ;  /* 0xfcc000001e00780c */ /* 0x000fe20003f26070 */
[----:B------:R-:W-:-:S12]  /*34c0*/  BSSY.RECONVERGENT B3, `(.L_x_68) ;  /* 0x0000023000037945 */ /* 0x000fd80003800200 */
[----:B------:R-:W-:Y:S05]  /*34d0*/  @!P1 BRA `(.L_x_69) ;  /* 0x0000000000209947 */ /* 0x000fea0003800000 */
[----:B------:R-:W-:-:S10]  /*34e0*/  DFMA.RM R16, R16, R12, R28 ;  /* 0x0000000c1010722b */ /* 0x000fd4000000401c */
[----:B------:R-:W-:-:S05]  /*34f0*/  IADD3 R12, P1, PT, R16, 0x1, RZ ;  /* 0x00000001100c7810 */ /* 0x000fca0007f3e0ff */
[----:B------:R-:W-:-:S06]  /*3500*/  IMAD.X R13, RZ, RZ, R17, P1 ;  /* 0x000000ffff0d7224 */ /* 0x000fcc00008e0611 */
[----:B------:R-:W-:-:S08]  /*3510*/  DFMA.RP R14, -R16, R12, R14 ;  /* 0x0000000c100e722b */ /* 0x000fd0000000810e */
[----:B------:R-:W-:-:S06]  /*3520*/  DSETP.GT.AND P1, PT, R14, RZ, PT ;  /* 0x000000ff0e00722a */ /* 0x000fcc0003f24000 */
[----:B------:R-:W-:Y:S02]  /*3530*/  FSEL R12, R12, R16, P1 ;  /* 0x000000100c0c7208 */ /* 0x000fe40000800000 */
[----:B------:R-:W-:Y:S01]  /*3540*/  FSEL R13, R13, R17, P1 ;  /* 0x000000110d0d7208 */ /* 0x000fe20000800000 */
[----:B------:R-:W-:Y:S06]  /*3550*/  BRA `(.L_x_70) ;  /* 0x0000000000647947 */ /* 0x000fec0003800000 */
.L_x_69:
[----:B------:R-:W-:-:S14]  /*3560*/  DSETP.NE.AND P1, PT, R14, RZ, PT ;  /* 0x000000ff0e00722a */ /* 0x000fdc0003f25000 */
[----:B------:R-:W-:Y:S05]  /*3570*/  @!P1 BRA `(.L_x_71) ;  /* 0x0000000000589947 */ /* 0x000fea0003800000 */
[----:B------:R-:W-:-:S13]  /*3580*/  ISETP.GE.AND P1, PT, R15, RZ, PT ;  /* 0x000000ff0f00720c */ /* 0x000fda0003f26270 */
[----:B------:R-:W-:Y:S02]  /*3590*/  @!P1 IMAD.MOV.U32 R12, RZ, RZ, 0x0 ;  /* 0x00000000ff0c9424 */ /* 0x000fe400078e00ff */
[----:B------:R-:W-:Y:S01]  /*35a0*/  @!P1 IMAD.MOV.U32 R13, RZ, RZ, -0x80000 ;  /* 0xfff80000ff0d9424 */ /* 0x000fe200078e00ff */
[----:B------:R-:W-:Y:S06]  /*35b0*/  @!P1 BRA `(.L_x_70) ;  /* 0x00000000004c9947 */ /* 0x000fec0003800000 */
[----:B------:R-:W-:-:S13]  /*35c0*/  ISETP.GT.AND P1, PT, R15, 0x7fefffff, PT ;  /* 0x7fefffff0f00780c */ /* 0x000fda0003f24270 */
[----:B------:R-:W-:Y:S05]  /*35d0*/  @P1 BRA `(.L_x_71) ;  /* 0x0000000000401947 */ /* 0x000fea0003800000 */
[----:B------:R-:W-:Y:S01]  /*35e0*/  DMUL R28, R14, 8.11296384146066816958e+31 ;  /* 0x469000000e1c7828 */ /* 0x000fe20000000000 */
[----:B------:R-:W-:Y:S02]  /*35f0*/  IMAD.MOV.U32 R16, RZ, RZ, RZ ;  /* 0x000000ffff107224 */ /* 0x000fe400078e00ff */
[----:B------:R-:W-:Y:S02]  /*3600*/  IMAD.MOV.U32 R12, RZ, RZ, 0x0 ;  /* 0x00000000ff0c7424 */ /* 0x000fe400078e00ff */
[----:B------:R-:W-:Y:S01]  /*3610*/  IMAD.MOV.U32 R13, RZ, RZ, 0x3fd80000 ;  /* 0x3fd80000ff0d7424 */ /* 0x000fe200078e00ff */
[----:B------:R-:W0:Y:S02]  /*3620*/  MUFU.RSQ64H R17, R29 ;  /* 0x0000001d00117308 */ /* 0x000e240000001c00 */
[----:B0-----:R-:W-:-:S08]  /*3630*/  DMUL R14, R16, R16 ;  /* 0x00000010100e7228 */ /* 0x001fd00000000000 */
[----:B------:R-:W-:-:S08]  /*3640*/  DFMA R14, R28, -R14, 1 ;  /* 0x3ff000001c0e742b */ /* 0x000fd0000000080e */
[----:B------:R-:W-:Y:S02]  /*3650*/  DFMA R12, R14, R12, 0.5 ;  /* 0x3fe000000e0c742b */ /* 0x000fe4000000000c */
[----:B------:R-:W-:-:S08]  /*3660*/  DMUL R14, R16, R14 ;  /* 0x0000000e100e7228 */ /* 0x000fd00000000000 */
[----:B------:R-:W-:-:S08]  /*3670*/  DFMA R14, R12, R14, R16 ;  /* 0x0000000e0c0e722b */ /* 0x000fd00000000010 */
[----:B------:R-:W-:Y:S02]  /*3680*/  DMUL R12, R28, R14 ;  /* 0x0000000e1c0c7228 */ /* 0x000fe40000000000 */
[----:B------:R-:W-:-:S06]  /*3690*/  VIADD R15, R15, 0xfff00000 ;  /* 0xfff000000f0f7836 */ /* 0x000fcc0000000000 */
[----:B------:R-:W-:-:S08]  /*36a0*/  DFMA R16, R12, -R12, R28 ;  /* 0x8000000c0c10722b */ /* 0x000fd0000000001c */
[----:B------:R-:W-:-:S10]  /*36b0*/  DFMA R12, R14, R16, R12 ;  /* 0x000000100e0c722b */ /* 0x000fd4000000000c */
[----:B------:R-:W-:Y:S01]  /*36c0*/  VIADD R13, R13, 0xfcb00000 ;  /* 0xfcb000000d0d7836 */ /* 0x000fe20000000000 */
[----:B------:R-:W-:Y:S06]  /*36d0*/  BRA `(.L_x_70) ;  /* 0x0000000000047947 */ /* 0x000fec0003800000 */
.L_x_71:
[----:B------:R-:W-:-:S11]  /*36e0*/  DADD R12, R14, R14 ;  /* 0x000000000e0c7229 */ /* 0x000fd6000000000e */
.L_x_70:
[----:B------:R-:W-:Y:S05]  /*36f0*/  BSYNC.RECONVERGENT B3 ;  /* 0x0000000000037941 */ /* 0x000fea0003800200 */
.L_x_68:
[----:B------:R-:W-:Y:S02]  /*3700*/  IMAD.MOV.U32 R28, RZ, RZ, R12 ;  /* 0x000000ffff1c7224 */ /* 0x000fe400078e000c */
[----:B------:R-:W-:Y:S02]  /*3710*/  IMAD.MOV.U32 R29, RZ, RZ, R13 ;  /* 0x000000ffff1d7224 */ /* 0x000fe400078e000d */
[----:B------:R-:W-:Y:S02]  /*3720*/  IMAD.MOV.U32 R12, RZ, RZ, R0 ;  /* 0x000000ffff0c7224 */ /* 0x000fe400078e0000 */
[----:B------:R-:W-:-:S04]  /*3730*/  IMAD.MOV.U32 R13, RZ, RZ, 0x0 ;  /* 0x00000000ff0d7424 */ /* 0x000fc800078e00ff */
[----:B------:R-:W-:Y:S05]  /*3740*/  RET.REL.NODEC R12 `(_Z11ray_tracingPdPi) ;  /* 0xffffffc80c2c7950 */ /* 0x000fea0003c3ffff */
        .type           $_Z11ray_tracingPdPi$__internal_accurate_pow,@function
        .size           $_Z11ray_tracingPdPi$__internal_accurate_pow,($_Z11ray_tracingPdPi$__internal_trig_reduction_slowpathd - $_Z11ray_tracingPdPi$__internal_accurate_pow)
$_Z11ray_tracingPdPi$__internal_accurate_pow:
[----:B------:R-:W-:Y:S01]  /*3750*/  ISETP.GT.U32.AND P0, PT, R13, 0xfffff, PT ;  /* 0x000fffff0d00780c */ /* 0x000fe20003f04070 */
[----:B------:R-:W-:Y:S01]  /*3760*/  IMAD.MOV.U32 R28, RZ, RZ, RZ ;  /* 0x000000ffff1c7224 */ /* 0x000fe200078e00ff */
[----:B------:R-:W-:Y:S01]  /*3770*/  MOV R16, R13 ;  /* 0x0000000d00107202 */ /* 0x000fe20000000f00 */
[----:B------:R-:W-:Y:S01]  /*3780*/  UMOV UR6, 0x7d2cafe2 ;  /* 0x7d2cafe200067882 */ /* 0x000fe20000000000 */
[----:B------:R-:W-:Y:S01]  /*3790*/  UMOV UR7, 0x3eb0f5ff ;  /* 0x3eb0f5ff00077882 */ /* 0x000fe20000000000 */
[----:B------:R-:W-:Y:S01]  /*37a0*/  SHF.R.U32.HI R34, RZ, 0x14, R13 ;  /* 0x00000014ff227819 */ /* 0x000fe2000001160d */
[----:B------:R-:W-:Y:S01]  /*37b0*/  UMOV UR8, 0x3b39803f ;  /* 0x3b39803f00087882 */ /* 0x000fe20000000000 */
[----:B------:R-:W-:-:S06]  /*37c0*/  UMOV UR9, 0x3c7abc9e ;  /* 0x3c7abc9e00097882 */ /* 0x000fcc0000000000 */
[----:B------:R-:W-:-:S10]  /*37d0*/  @!P0 DMUL R14, R12, 1.80143985094819840000e+16 ;  /* 0x435000000c0e8828 */ /* 0x000fd40000000000 */
[----:B------:R-:W-:Y:S01]  /*37e0*/  @!P0 IMAD.MOV.U32 R16, RZ, RZ, R15 ;  /* 0x000000ffff108224 */ /* 0x000fe200078e000f */
[----:B------:R-:W-:Y:S01]  /*37f0*/  @!P0 LEA.HI R34, R15, 0xffffffca, RZ, 0xc ;  /* 0xffffffca0f228811 */ /* 0x000fe200078f60ff */
[----:B------:R-:W-:-:S03]  /*3800*/  @!P0 IMAD.MOV.U32 R12, RZ, RZ, R14 ;  /* 0x000000ffff0c8224 */ /* 0x000fc600078e000e */
[----:B------:R-:W-:Y:S01]  /*3810*/  LOP3.LUT R17, R16, 0x800fffff, RZ, 0xc0, !PT ;  /* 0x800fffff10117812 */ /* 0x000fe200078ec0ff */
[----:B------:R-:W-:-:S03]  /*3820*/  IMAD.MOV.U32 R16, RZ, RZ, R12 ;  /* 0x000000ffff107224 */ /* 0x000fc600078e000c */
[----:B------:R-:W-:-:S04]  /*3830*/  LOP3.LUT R17, R17, 0x3ff00000, RZ, 0xfc, !PT ;  /* 0x3ff0000011117812 */ /* 0x000fc800078efcff */
[----:B------:R-:W-:-:S13]  /*3840*/  ISETP.GE.U32.AND P1, PT, R17, 0x3ff6a09f, PT ;  /* 0x3ff6a09f1100780c */ /* 0x000fda0003f26070 */
[----:B------:R-:W-:-:S04]  /*3850*/  @P1 VIADD R12, R17, 0xfff00000 ;  /* 0xfff00000110c1836 */ /* 0x000fc80000000000 */
[----:B------:R-:W-:-:S06]  /*3860*/  @P1 IMAD.MOV.U32 R17, RZ, RZ, R12 ;  /* 0x000000ffff111224 */ /* 0x000fcc00078e000c */
[C---:B------:R-:W-:Y:S02]  /*3870*/  DADD R32, R16.reuse, 1 ;  /* 0x3ff0000010207429 */ /* 0x040fe40000000000 */
[----:B------:R-:W-:-:S04]  /*3880*/  DADD R16, R16, -1 ;  /* 0xbff0000010107429 */ /* 0x000fc80000000000 */
[----:B------:R-:W0:Y:S02]  /*3890*/  MUFU.RCP64H R29, R33 ;  /* 0x00000021001d7308 */ /* 0x000e240000001800 */
[----:B0-----:R-:W-:-:S08]  /*38a0*/  DFMA R30, -R32, R28, 1 ;  /* 0x3ff00000201e742b */ /* 0x001fd0000000011c */
[----:B------:R-:W-:-:S08]  /*38b0*/  DFMA R30, R30, R30, R30 ;  /* 0x0000001e1e1e722b */ /* 0x000fd0000000001e */
[----:B------:R-:W-:-:S08]  /*38c0*/  DFMA R30, R28, R30, R28 ;  /* 0x0000001e1c1e722b */ /* 0x000fd0000000001c */
[----:B------:R-:W-:-:S08]  /*38d0*/  DMUL R38, R16, R30 ;  /* 0x0000001e10267228 */ /* 0x000fd00000000000 */
[----:B------:R-:W-:-:S08]  /*38e0*/  DFMA R38, R16, R30, R38 ;  /* 0x0000001e1026722b */ /* 0x000fd00000000026 */
[----:B------:R-:W-:Y:S02]  /*38f0*/  DADD R36, R16, -R38 ;  /* 0x0000000010247229 */ /* 0x000fe40000000826 */
[CC--:B------:R-:W-:Y:S02]  /*3900*/  DMUL R28, R38.reuse, R38.reuse ;  /* 0x00000026261c7228 */ /* 0x0c0fe40000000000 */
[----:B------:R-:W-:-:S04]  /*3910*/  DMUL R14, R38, R38 ;  /* 0x00000026260e7228 */ /* 0x000fc80000000000 */
[----:B------:R-:W-:-:S08]  /*3920*/  DADD R36, R36, R36 ;  /* 0x0000000024247229 */ /* 0x000fd00000000024 */
[----:B------:R-:W-:Y:S01]  /*3930*/  DFMA R36, R16, -R38, R36 ;  /* 0x800000261024722b */ /* 0x000fe20000000024 */
[----:B------:R-:W-:Y:S02]  /*3940*/  IMAD.MOV.U32 R16, RZ, RZ, 0x41ad3b5a ;  /* 0x41ad3b5aff107424 */ /* 0x000fe400078e00ff */
[----:B------:R-:W-:-:S05]  /*3950*/  IMAD.MOV.U32 R17, RZ, RZ, 0x3ed0f5d2 ;  /* 0x3ed0f5d2ff117424 */ /* 0x000fca00078e00ff */
[----:B------:R-:W-:Y:S02]  /*3960*/  DMUL R36, R30, R36 ;  /* 0x000000241e247228 */ /* 0x000fe40000000000 */
[----:B------:R-:W-:Y:S01]  /*3970*/  DFMA R16, R28, UR6, R16 ;  /* 0x000000061c107c2b */ /* 0x000fe20008000010 */
[----:B------:R-:W-:Y:S01]  /*3980*/  UMOV UR6, 0x75488a3f ;  /* 0x75488a3f00067882 */ /* 0x000fe20000000000 */
[----:B------:R-:W-:-:S06]  /*3990*/  UMOV UR7, 0x3ef3b20a ;  /* 0x3ef3b20a00077882 */ /* 0x000fcc0000000000 */
[----:B------:R-:W-:Y:S01]  /*39a0*/  DFMA R16, R28, R16, UR6 ;  /* 0x000000061c107e2b */ /* 0x000fe20008000010 */
        /* <DEDUP_REMOVED lines=14> */
[----:B------:R-:W-:-:S08]  /*3a90*/  DFMA R32, R28, R16, UR6 ;  /* 0x000000061c207e2b */ /* 0x000fd00008000010 */
[----:B------:R-:W-:Y:S01]  /*3aa0*/  DADD R12, -R32, UR6 ;  /* 0x00000006200c7e29 */ /* 0x000fe20008000100 */
[----:B------:R-:W-:Y:S01]  /*3ab0*/  UMOV UR6, 0xb9e7b0 ;  /* 0x00b9e7b000067882 */ /* 0x000fe20000000000 */
[----:B------:R-:W-:-:S06]  /*3ac0*/  UMOV UR7, 0x3c46a4cb ;  /* 0x3c46a4cb00077882 */ /* 0x000fcc0000000000 */
[----:B------:R-:W-:Y:S02]  /*3ad0*/  DFMA R12, R28, R16, R12 ;  /* 0x000000101c0c722b */ /* 0x000fe4000000000c */
[----:B------:R-:W-:Y:S01]  /*3ae0*/  DFMA R28, R38, R38, -R14 ;  /* 0x00000026261c722b */ /* 0x000fe2000000080e */
[----:B------:R-:W-:Y:S02]  /*3af0*/  VIADD R17, R37, 0x100000 ;  /* 0x0010000025117836 */ /* 0x000fe40000000000 */
[----:B------:R-:W-:-:S03]  /*3b00*/  IMAD.MOV.U32 R16, RZ, RZ, R36 ;  /* 0x000000ffff107224 */ /* 0x000fc600078e0024 */
[----:B------:R-:W-:Y:S01]  /*3b10*/  DADD R12, R12, -UR6 ;  /* 0x800000060c0c7e29 */ /* 0x000fe20008000000 */
[----:B------:R-:W-:Y:S01]  /*3b20*/  UMOV UR6, 0x80000000 ;  /* 0x8000000000067882 */ /* 0x000fe20000000000 */
[----:B------:R-:W-:Y:S01]  /*3b30*/  UMOV UR7, 0x43300000 ;  /* 0x4330000000077882 */ /* 0x000fe20000000000 */
[C---:B------:R-:W-:Y:S02]  /*3b40*/  DFMA R16, R38.reuse, R16, R28 ;  /* 0x000000102610722b */ /* 0x040fe4000000001c */
[----:B------:R-:W-:-:S08]  /*3b50*/  DMUL R28, R38, R14 ;  /* 0x0000000e261c7228 */ /* 0x000fd00000000000 */
[----:B------:R-:W-:-:S08]  /*3b60*/  DFMA R30, R38, R14, -R28 ;  /* 0x0000000e261e722b */ /* 0x000fd0000000081c */
[----:B------:R-:W-:Y:S02]  /*3b70*/  DFMA R30, R36, R14, R30 ;  /* 0x0000000e241e722b */ /* 0x000fe4000000001e */
[----:B------:R-:W-:-:S06]  /*3b80*/  DADD R14, R32, R12 ;  /* 0x00000000200e7229 */ /* 0x000fcc000000000c */
[----:B------:R-:W-:Y:S02]  /*3b90*/  DFMA R16, R38, R16, R30 ;  /* 0x000000102610722b */ /* 0x000fe4000000001e */
[----:B------:R-:W-:Y:S02]  /*3ba0*/  DADD R32, R32, -R14 ;  /* 0x0000000020207229 */ /* 0x000fe4000000080e */
[----:B------:R-:W-:-:S06]  /*3bb0*/  DMUL R30, R14, R28 ;  /* 0x0000001c0e1e7228 */ /* 0x000fcc0000000000 */
[----:B------:R-:W-:Y:S02]  /*3bc0*/  DADD R32, R12, R32 ;  /* 0x000000000c207229 */ /* 0x000fe40000000020 */
[----:B------:R-:W-:-:S08]  /*3bd0*/  DFMA R12, R14, R28, -R30 ;  /* 0x0000001c0e0c722b */ /* 0x000fd0000000081e */
[----:B------:R-:W-:-:S08]  /*3be0*/  DFMA R12, R14, R16, R12 ;  /* 0x000000100e0c722b */ /* 0x000fd0000000000c */
[----:B------:R-:W-:-:S08]  /*3bf0*/  DFMA R32, R32, R28, R12 ;  /* 0x0000001c2020722b */ /* 0x000fd0000000000c */
[----:B------:R-:W-:-:S08]  /*3c00*/  DADD R12, R30, R32 ;  /* 0x000000001e0c7229 */ /* 0x000fd00000000020 */
[--C-:B------:R-:W-:Y:S02]  /*3c10*/  DADD R14, R38, R12.reuse ;  /* 0x00000000260e7229 */ /* 0x100fe4000000000c */
[----:B------:R-:W-:-:S06]  /*3c20*/  DADD R30, R30, -R12 ;  /* 0x000000001e1e7229 */ /* 0x000fcc000000080c */
[----:B------:R-:W-:Y:S02]  /*3c30*/  DADD R38, R38, -R14 ;  /* 0x0000000026267229 */ /* 0x000fe4000000080e */
[----:B------:R-:W-:-:S06]  /*3c40*/  DADD R30, R32, R30 ;  /* 0x00000000201e7229 */ /* 0x000fcc000000001e */
[----:B------:R-:W-:Y:S01]  /*3c50*/  DADD R38, R12, R38 ;  /* 0x000000000c267229 */ /* 0x000fe20000000026 */
[C---:B------:R-:W-:Y:S02]  /*3c60*/  VIADD R12, R34.reuse, 0xfffffc01 ;  /* 0xfffffc01220c7836 */ /* 0x040fe40000000000 */
[----:B------:R-:W-:Y:S02]  /*3c70*/  @P1 VIADD R12, R34, 0xfffffc02 ;  /* 0xfffffc02220c1836 */ /* 0x000fe40000000000 */
[----:B------:R-:W-:-:S03]  /*3c80*/  IMAD.MOV.U32 R13, RZ, RZ, 0x43300000 ;  /* 0x43300000ff0d7424 */ /* 0x000fc600078e00ff */
[----:B------:R-:W-:Y:S01]  /*3c90*/  DADD R30, R30, R38 ;  /* 0x000000001e1e7229 */ /* 0x000fe20000000026 */
[----:B------:R-:W-:-:S06]  /*3ca0*/  LOP3.LUT R12, R12, 0x80000000, RZ, 0x3c, !PT ;  /* 0x800000000c0c7812 */ /* 0x000fcc00078e3cff */
[----:B------:R-:W-:Y:S01]  /*3cb0*/  DADD R16, R12, -UR6 ;  /* 0x800000060c107e29 */ /* 0x000fe20008000000 */
[----:B------:R-:W-:Y:S01]  /*3cc0*/  UMOV UR6, 0xfefa39ef ;  /* 0xfefa39ef00067882 */ /* 0x000fe20000000000 */
[----:B------:R-:W-:Y:S01]  /*3cd0*/  DADD R36, R36, R30 ;  /* 0x0000000024247229 */ /* 0x000fe2000000001e */
[----:B------:R-:W-:-:S07]  /*3ce0*/  UMOV UR7, 0x3fe62e42 ;  /* 0x3fe62e4200077882 */ /* 0x000fce0000000000 */
[----:B------:R-:W-:-:S08]  /*3cf0*/  DADD R28, R14, R36 ;  /* 0x000000000e1c7229 */ /* 0x000fd00000000024 */
[--C-:B------:R-:W-:Y:S02]  /*3d00*/  DFMA R12, R16, UR6, R28.reuse ;  /* 0x00000006100c7c2b */ /* 0x100fe4000800001c */
[----:B------:R-:W-:-:S06]  /*3d10*/  DADD R30, R14, -R28 ;  /* 0x000000000e1e7229 */ /* 0x000fcc000000081c */
[----:B------:R-:W-:Y:S02]  /*3d20*/  DFMA R14, R16, -UR6, R12 ;  /* 0x80000006100e7c2b */ /* 0x000fe4000800000c */
[----:B------:R-:W-:-:S06]  /*3d30*/  DADD R30, R36, R30 ;  /* 0x00000000241e7229 */ /* 0x000fcc000000001e */
[----:B------:R-:W-:-:S08]  /*3d40*/  DADD R14, -R28, R14 ;  /* 0x000000001c0e7229 */ /* 0x000fd0000000010e */
[----:B------:R-:W-:Y:S01]  /*3d50*/  DADD R14, R30, -R14 ;  /* 0x000000001e0e7229 */ /* 0x000fe2000000080e */
[----:B------:R-:W-:Y:S01]  /*3d60*/  IMAD.MOV.U32 R30, RZ, RZ, 0x652b82fe ;  /* 0x652b82feff1e7424 */ /* 0x000fe200078e00ff */
[----:B------:R-:W-:-:S06]  /*3d70*/  MOV R31, 0x3ff71547 ;  /* 0x3ff71547001f7802 */ /* 0x000fcc0000000f00 */
[----:B------:R-:W-:-:S08]  /*3d80*/  DFMA R16, R16, UR8, R14 ;  /* 0x0000000810107c2b */ /* 0x000fd0000800000e */
[----:B------:R-:W-:-:S08]  /*3d90*/  DADD R14, R12, R16 ;  /* 0x000000000c0e7229 */ /* 0x000fd00000000010 */
[----:B------:R-:W-:Y:S02]  /*3da0*/  DADD R28, R12, -R14 ;  /* 0x000000000c1c7229 */ /* 0x000fe4000000080e */
[----:B------:R-:W-:-:S06]  /*3db0*/  DMUL R12, R14, 2 ;  /* 0x400000000e0c7828 */ /* 0x000fcc0000000000 */
[----:B------:R-:W-:Y:S02]  /*3dc0*/  DADD R16, R16, R28 ;  /* 0x0000000010107229 */ /* 0x000fe4000000001c */
[----:B------:R-:W-:-:S08]  /*3dd0*/  DFMA R14, R14, 2, -R12 ;  /* 0x400000000e0e782b */ /* 0x000fd0000000080c */
[----:B------:R-:W-:-:S08]  /*3de0*/  DFMA R16, R16, 2, R14 ;  /* 0x400000001010782b */ /* 0x000fd0000000000e */
[----:B------:R-:W-:-:S08]  /*3df0*/  DADD R32, R12, R16 ;  /* 0x000000000c207229 */ /* 0x000fd00000000010 */
[----:B------:R-:W-:Y:S02]  /*3e00*/  DFMA R30, R32, R30, 6.75539944105574400000e+15 ;  /* 0x43380000201e742b */ /* 0x000fe4000000001e */
[----:B------:R-:W-:Y:S01]  /*3e10*/  FSETP.GEU.AND P0, PT, |R33|, 4.1917929649353027344, PT ;  /* 0x4086232b2100780b */ /* 0x000fe20003f0e200 */
[----:B------:R-:W-:-:S05]  /*3e20*/  DADD R12, R12, -R32 ;  /* 0x000000000c0c7229 */ /* 0x000fca0000000820 */
[----:B------:R-:W-:-:S03]  /*3e30*/  DADD R14, R30, -6.75539944105574400000e+15 ;  /* 0xc33800001e0e7429 */ /* 0x000fc60000000000 */
[----:B------:R-:W-:-:S05]  /*3e40*/  DADD R16, R16, R12 ;  /* 0x0000000010107229 */ /* 0x000fca000000000c */
[----:B------:R-:W-:Y:S01]  /*3e50*/  DFMA R28, R14, -UR6, R32 ;  /* 0x800000060e1c7c2b */ /* 0x000fe20008000020 */
[----:B------:R-:W-:Y:S01]  /*3e60*/  UMOV UR6, 0x3b39803f ;  /* 0x3b39803f00067882 */ /* 0x000fe20000000000 */
[----:B------:R-:W-:-:S06]  /*3e70*/  UMOV UR7, 0x3c7abc9e ;  /* 0x3c7abc9e00077882 */ /* 0x000fcc0000000000 */
[----:B------:R-:W-:Y:S01]  /*3e80*/  DFMA R28, R14, -UR6, R28 ;  /* 0x800000060e1c7c2b */ /* 0x000fe2000800001c */
[----:B------:R-:W-:Y:S01]  /*3e90*/  UMOV UR6, 0x69ce2bdf ;  /* 0x69ce2bdf00067882 */ /* 0x000fe20000000000 */
[----:B------:R-:W-:Y:S01]  /*3ea0*/  IMAD.MOV.U32 R14, RZ, RZ, -0x35dec16 ;  /* 0xfca213eaff0e7424 */ /* 0x000fe200078e00ff */
[----:B------:R-:W-:Y:S01]  /*3eb0*/  UMOV UR7, 0x3e5ade15 ;  /* 0x3e5ade1500077882 */ /* 0x000fe20000000000 */
[----:B------:R-:W-:-:S06]  /*3ec0*/  IMAD.MOV.U32 R15, RZ, RZ, 0x3e928af3 ;  /* 0x3e928af3ff0f7424 */ /* 0x000fcc00078e00ff */
        /* <DEDUP_REMOVED lines=25> */
[----:B------:R-:W-:-:S08]  /*4060*/  DFMA R14, R28, R14, 1 ;  /* 0x3ff000001c0e742b */ /* 0x000fd0000000000e */
[----:B------:R-:W-:-:S10]  /*4070*/  DFMA R14, R28, R14, 1 ;  /* 0x3ff000001c0e742b */ /* 0x000fd4000000000e */
[----:B------:R-:W-:Y:S02]  /*4080*/  IMAD R29, R30, 0x100000, R15 ;  /* 0x001000001e1d7824 */ /* 0x000fe400078e020f */
[----:B------:R-:W-:Y:S01]  /*4090*/  IMAD.MOV.U32 R28, RZ, RZ, R14 ;  /* 0x000000ffff1c7224 */ /* 0x000fe200078e000e */
[----:B------:R-:W-:Y:S06]  /*40a0*/  @!P0 BRA `(.L_x_72) ;  /* 0x0000000000308947 */ /* 0x000fec0003800000 */
[----:B------:R-:W-:Y:S01]  /*40b0*/  FSETP.GEU.AND P1, PT, |R33|, 4.2275390625, PT ;  /* 0x408748002100780b */ /* 0x000fe20003f2e200 */
[C---:B------:R-:W-:Y:S02]  /*40c0*/  DADD R28, R32.reuse, +INF ;  /* 0x7ff00000201c7429 */ /* 0x040fe40000000000 */
[----:B------:R-:W-:-:S08]  /*40d0*/  DSETP.GEU.AND P0, PT, R32, RZ, PT ;  /* 0x000000ff2000722a */ /* 0x000fd00003f0e000 */
[----:B------:R-:W-:Y:S02]  /*40e0*/  FSEL R28, R28, RZ, P0 ;  /* 0x000000ff1c1c7208 */ /* 0x000fe40000000000 */
[----:B------:R-:W-:Y:S02]  /*40f0*/  @!P1 LEA.HI R12, R30, R30, RZ, 0x1 ;  /* 0x0000001e1e0c9211 */ /* 0x000fe400078f08ff */
[----:B------:R-:W-:Y:S02]  /*4100*/  FSEL R29, R29, RZ, P0 ;  /* 0x000000ff1d1d7208 */ /* 0x000fe40000000000 */
[----:B------:R-:W-:-:S05]  /*4110*/  @!P1 SHF.R.S32.HI R12, RZ, 0x1, R12 ;  /* 0x00000001ff0c9819 */ /* 0x000fca000001140c */
[----:B------:R-:W-:Y:S02]  /*4120*/  @!P1 IMAD.IADD R13, R30, 0x1, -R12 ;  /* 0x000000011e0d9824 */ /* 0x000fe400078e0a0c */
[----:B------:R-:W-:Y:S02]  /*4130*/  @!P1 IMAD R15, R12, 0x100000, R15 ;  /* 0x001000000c0f9824 */ /* 0x000fe400078e020f */
[----:B------:R-:W-:Y:S01]  /*4140*/  @!P1 IMAD.MOV.U32 R12, RZ, RZ, RZ ;  /* 0x000000ffff0c9224 */ /* 0x000fe200078e00ff */
[----:B------:R-:W-:-:S06]  /*4150*/  @!P1 LEA R13, R13, 0x3ff00000, 0x14 ;  /* 0x3ff000000d0d9811 */ /* 0x000fcc00078ea0ff */
[----:B------:R-:W-:-:S11]  /*4160*/  @!P1 DMUL R28, R14, R12 ;  /* 0x0000000c0e1c9228 */ /* 0x000fd60000000000 */
.L_x_72:
[----:B------:R-:W-:Y:S01]  /*4170*/  DFMA R16, R16, R28, R28 ;  /* 0x0000001c1010722b */ /* 0x000fe2000000001c */
[----:B------:R-:W-:Y:S01]  /*4180*/  IMAD.MOV.U32 R14, RZ, RZ, R0 ;  /* 0x000000ffff0e7224 */ /* 0x000fe200078e0000 */
[----:B------:R-:W-:Y:S01]  /*4190*/  DSETP.NEU.AND P0, PT, |R28|, +INF , PT ;  /* 0x7ff000001c00742a */ /* 0x000fe20003f0d200 */
[----:B------:R-:W-:-:S07]  /*41a0*/  IMAD.MOV.U32 R15, RZ, RZ, 0x0 ;  /* 0x00000000ff0f7424 */ /* 0x000fce00078e00ff */
[----:B------:R-:W-:Y:S02]  /*41b0*/  FSEL R13, R28, R16, !P0 ;  /* 0x000000101c0d7208 */ /* 0x000fe40004000000 */
[----:B------:R-:W-:Y:S01]  /*41c0*/  FSEL R12, R29, R17, !P0 ;  /* 0x000000111d0c7208 */ /* 0x000fe20004000000 */
[----:B------:R-:W-:Y:S06]  /*41d0*/  RET.REL.NODEC R14 `(_Z11ray_tracingPdPi) ;  /* 0xffffffbc0e887950 */ /* 0x000fec0003c3ffff */
        .type           $_Z11ray_tracingPdPi$__internal_trig_reduction_slowpathd,@function
        .size           $_Z11ray_tracingPdPi$__internal_trig_reduction_slowpathd,(.L_x_84 - $_Z11ray_tracingPdPi$__internal_trig_reduction_slowpathd)
$_Z11ray_tracingPdPi$__internal_trig_reduction_slowpathd:
[--C-:B------:R-:W-:Y:S01]  /*41e0*/  SHF.R.U32.HI R0, RZ, 0x14, R22.reuse ;  /* 0x00000014ff007819 */ /* 0x100fe20000011616 */
[----:B------:R-:W-:Y:S02]  /*41f0*/  IMAD.MOV.U32 R12, RZ, RZ, R5 ;  /* 0x000000ffff0c7224 */ /* 0x000fe400078e0005 */
[----:B------:R-:W-:Y:S01]  /*4200*/  IMAD.MOV.U32 R23, RZ, RZ, R22 ;  /* 0x000000ffff177224 */ /* 0x000fe200078e0016 */
[----:B------:R-:W-:Y:S01]  /*4210*/  LOP3.LUT R11, R0, 0x7ff, RZ, 0xc0, !PT ;  /* 0x000007ff000b7812 */ /* 0x000fe200078ec0ff */
[----:B------:R-:W-:-:S03]  /*4220*/  IMAD.MOV.U32 R10, RZ, RZ, RZ ;  /* 0x000000ffff0a7224 */ /* 0x000fc600078e00ff */
[----:B------:R-:W-:-:S13]  /*4230*/  ISETP.NE.AND P0, PT, R11, 0x7ff, PT ;  /* 0x000007ff0b00780c */ /* 0x000fda0003f05270 */
[----:B------:R-:W-:Y:S05]  /*4240*/  @!P0 BRA `(.L_x_73) ;  /* 0x0000000800488947 */ /* 0x000fea0003800000 */
[----:B------:R-:W-:Y:S01]  /*4250*/  VIADD R10, R11, 0xfffffc00 ;  /* 0xfffffc000b0a7836 */ /* 0x000fe20000000000 */
[----:B------:R-:W-:Y:S01]  /*4260*/  BSSY.RECONVERGENT B4, `(.L_x_74) ;  /* 0x000002f000047945 */ /* 0x000fe20003800200 */
[----:B------:R-:W-:-:S03]  /*4270*/  CS2R R26, SRZ ;  /* 0x00000000001a7805 */ /* 0x000fc6000001ff00 */
[----:B------:R-:W-:Y:S02]  /*4280*/  SHF.R.U32.HI R5, RZ, 0x6, R10 ;  /* 0x00000006ff057819 */ /* 0x000fe4000001160a */
[----:B------:R-:W-:Y:S02]  /*4290*/  ISETP.GE.U32.AND P0, PT, R10, 0x80, PT ;  /* 0x000000800a00780c */ /* 0x000fe40003f06070 */
[C---:B------:R-:W-:Y:S02]  /*42a0*/  IADD3 R14, PT, PT, -R5.reuse, 0x13, RZ ;  /* 0x00000013050e7810 */ /* 0x040fe40007ffe1ff */
[----:B------:R-:W-:Y:S02]  /*42b0*/  IADD3 R19, PT, PT, -R5, 0xf, RZ ;  /* 0x0000000f05137810 */ /* 0x000fe40007ffe1ff */
[----:B------:R-:W-:-:S04]  /*42c0*/  SEL R14, R14, 0x12, P0 ;  /* 0x000000120e0e7807 */ /* 0x000fc80000000000 */
[----:B------:R-:W-:-:S13]  /*42d0*/  ISETP.GE.AND P0, PT, R19, R14, PT ;  /* 0x0000000e1300720c */ /* 0x000fda0003f06270 */
[----:B------:R-:W-:Y:S05]  /*42e0*/  @P0 BRA `(.L_x_75) ;  /* 0x0000000000980947 */ /* 0x000fea0003800000 */
[----:B------:R-:W0:Y:S01]  /*42f0*/  LDC.64 R28, c[0x0][0x358] ;  /* 0x0000d600ff1c7b82 */ /* 0x000e220000000a00 */
[C---:B------:R-:W-:Y:S01]  /*4300*/  SHF.L.U64.HI R23, R12.reuse, 0xb, R23 ;  /* 0x0000000b0c177819 */ /* 0x040fe20000010217 */
[----:B------:R-:W-:Y:S01]  /*4310*/  BSSY.RECONVERGENT B5, `(.L_x_76) ;  /* 0x0000022000057945 */ /* 0x000fe20003800200 */
[----:B------:R-:W-:Y:S01]  /*4320*/  IMAD.SHL.U32 R15, R12, 0x800, RZ ;  /* 0x000008000c0f7824 */ /* 0x000fe200078e00ff */
[----:B------:R-:W-:Y:S02]  /*4330*/  IADD3 R17, PT, PT, RZ, -R5, -R14 ;  /* 0x80000005ff117210 */ /* 0x000fe40007ffe80e */
[----:B------:R-:W-:Y:S02]  /*4340*/  CS2R R26, SRZ ;  /* 0x00000000001a7805 */ /* 0x000fe4000001ff00 */
[----:B------:R-:W-:Y:S02]  /*4350*/  MOV R16, RZ ;  /* 0x000000ff00107202 */ /* 0x000fe40000000f00 */
[----:B------:R-:W-:-:S07]  /*4360*/  LOP3.LUT R23, R23, 0x80000000, RZ, 0xfc, !PT ;  /* 0x8000000017177812 */ /* 0x000fce00078efcff */
.L_x_77:
[----:B------:R-:W1:Y:S01]  /*4370*/  LDC.64 R10, c[0x4][RZ] ;  /* 0x01000000ff0a7b82 */ /* 0x000e620000000a00 */
[----:B0-----:R-:W-:Y:S02]  /*4380*/  R2UR UR6, R28 ;  /* 0x000000001c0672ca */ /* 0x001fe400000e0000 */
[----:B------:R-:W-:Y:S01]  /*4390*/  R2UR UR7, R29 ;  /* 0x000000001d0772ca */ /* 0x000fe200000e0000 */
[----:B-1----:R-:W-:-:S12]  /*43a0*/  IMAD.WIDE R10, R19, 0x8, R10 ;  /* 0x00000008130a7825 */ /* 0x002fd800078e020a */
[----:B------:R-:W2:Y:S01]  /*43b0*/  LDG.E.64.CONSTANT R10, desc[UR6][R10.64] ;  /* 0x000000060a0a7981 */ /* 0x000ea2000c1e9b00 */
[----:B------:R-:W-:Y:S02]  /*43c0*/  IMAD.MOV.U32 R12, RZ, RZ, R26 ;  /* 0x000000ffff0c7224 */ /* 0x000fe400078e001a */
[----:B------:R-:W-:Y:S02]  /*43d0*/  IMAD.MOV.U32 R13, RZ, RZ, R27 ;  /* 0x000000ffff0d7224 */ /* 0x000fe400078e001b */
[----:B------:R-:W-:Y:S02]  /*43e0*/  VIADD R17, R17, 0x1 ;  /* 0x0000000111117836 */ /* 0x000fe40000000000 */
[----:B------:R-:W-:Y:S02]  /*43f0*/  VIADD R19, R19, 0x1 ;  /* 0x0000000113137836 */ /* 0x000fe40000000000 */
[----:B--2---:R-:W-:-:S04]  /*4400*/  IMAD.WIDE.U32 R12, P2, R10, R15, R12 ;  /* 0x0000000f0a0c7225 */ /* 0x004fc8000784000c */
[----:B------:R-:W-:Y:S02]  /*4410*/  IMAD R27, R10, R23, RZ ;  /* 0x000000170a1b7224 */ /* 0x000fe400078e02ff */
[CC--:B------:R-:W-:Y:S02]  /*4420*/  IMAD R26, R11.reuse, R15.reuse, RZ ;  /* 0x0000000f0b1a7224 */ /* 0x0c0fe400078e02ff */
[----:B------:R-:W-:Y:S01]  /*4430*/  IMAD.HI.U32 R31, R11, R15, RZ ;  /* 0x0000000f0b1f7227 */ /* 0x000fe200078e00ff */
[----:B------:R-:W-:-:S03]  /*4440*/  IADD3 R13, P0, PT, R27, R13, RZ ;  /* 0x0000000d1b0d7210 */ /* 0x000fc60007f1e0ff */
[----:B------:R-:W-:Y:S01]  /*4450*/  IMAD.HI.U32 R30, R11, R23, RZ ;  /* 0x000000170b1e7227 */ /* 0x000fe200078e00ff */
[----:B------:R-:W-:-:S03]  /*4460*/  IADD3 R13, P1, PT, R26, R13, RZ ;  /* 0x0000000d1a0d7210 */ /* 0x000fc60007f3e0ff */
[----:B------:R-:W-:-:S04]  /*4470*/  IMAD.HI.U32 R26, R10, R23, RZ ;  /* 0x000000170a1a7227 */ /* 0x000fc800078e00ff */
[----:B------:R-:W-:Y:S02]  /*4480*/  IMAD.X R10, RZ, RZ, R26, P2 ;  /* 0x000000ffff0a7224 */ /* 0x000fe400010e061a */
[----:B------:R-:W-:Y:S02]  /*4490*/  IMAD R11, R11, R23, RZ ;  /* 0x000000170b0b7224 */ /* 0x000fe400078e02ff */
[C---:B------:R-:W-:Y:S01]  /*44a0*/  IMAD R27, R16.reuse, 0x8, R1 ;  /* 0x00000008101b7824 */ /* 0x040fe200078e0201 */
[----:B------:R-:W-:Y:S01]  /*44b0*/  IADD3.X R10, P0, PT, R31, R10, RZ, P0, !PT ;  /* 0x0000000a1f0a7210 */ /* 0x000fe2000071e4ff */
[----:B------:R-:W-:-:S03]  /*44c0*/  VIADD R16, R16, 0x1 ;  /* 0x0000000110107836 */ /* 0x000fc60000000000 */
[----:B------:R-:W-:Y:S01]  /*44d0*/  IADD3.X R26, P1, PT, R11, R10, RZ, P1, !PT ;  /* 0x0000000a0b1a7210 */ /* 0x000fe20000f3e4ff */
[----:B------:R-:W-:Y:S01]  /*44e0*/  IMAD.X R10, RZ, RZ, R30, P0 ;  /* 0x000000ffff0a7224 */ /* 0x000fe200000e061e */
[----:B------:R-:W-:Y:S01]  /*44f0*/  ISETP.NE.AND P0, PT, R17, -0xf, PT ;  /* 0xfffffff11100780c */ /* 0x000fe20003f05270 */
[----:B------:R0:W-:Y:S02]  /*4500*/  STL.64 [R27], R12 ;  /* 0x0000000c1b007387 */ /* 0x0001e40000100a00 */
[----:B0-----:R-:W-:-:S10]  /*4510*/  IMAD.X R27, RZ, RZ, R10, P1 ;  /* 0x000000ffff1b7224 */ /* 0x001fd400008e060a */
[----:B------:R-:W-:Y:S05]  /*4520*/  @P0 BRA `(.L_x_77) ;  /* 0xfffffffc00900947 */ /* 0x000fea000383ffff */
[----:B------:R-:W-:Y:S05]  /*4530*/  BSYNC.RECONVERGENT B5 ;  /* 0x0000000000057941 */ /* 0x000fea0003800200 */
.L_x_76:
[----:B------:R-:W-:-:S07]  /*4540*/  IMAD.MOV.U32 R19, RZ, RZ, R14 ;  /* 0x000000ffff137224 */ /* 0x000fce00078e000e */
.L_x_75:
[----:B------:R-:W-:Y:S05]  /*4550*/  BSYNC.RECONVERGENT B4 ;  /* 0x0000000000047941 */ /* 0x000fea0003800200 */
.L_x_74:
[----:B------:R-:W-:Y:S01]  /*4560*/  LOP3.LUT P0, R31, R0, 0x3f, RZ, 0xc0, !PT ;  /* 0x0000003f001f7812 */ /* 0x000fe2000780c0ff */
[----:B------:R-:W-:-:S04]  /*4570*/  IMAD.IADD R0, R5, 0x1, R19 ;  /* 0x0000000105007824 */ /* 0x000fc800078e0213 */
[----:B------:R-:W-:-:S05]  /*4580*/  IMAD.U32 R29, R0, 0x8, R1 ;  /* 0x00000008001d7824 */ /* 0x000fca00078e0001 */
[----:B------:R0:W-:Y:S04]  /*4590*/  STL.64 [R29+-0x78], R26 ;  /* 0xffff881a1d007387 */ /* 0x0001e80000100a00 */
[----:B------:R-:W2:Y:S04]  /*45a0*/  @P0 LDL.64 R14, [R1+0x8] ;  /* 0x00000800010e0983 */ /* 0x000ea80000100a00 */
[----:B------:R-:W3:Y:S04]  /*45b0*/  LDL.64 R12, [R1+0x10] ;  /* 0x00001000010c7983 */ /* 0x000ee80000100a00 */
[----:B------:R-:W4:Y:S01]  /*45c0*/  LDL.64 R10, [R1+0x18] ;  /* 0x00001800010a7983 */ /* 0x000f220000100a00 */
[----:B------:R-:W-:Y:S01]  /*45d0*/  @P0 LOP3.LUT R0, R31, 0x3f, RZ, 0x3c, !PT ;  /* 0x0000003f1f000812 */ /* 0x000fe200078e3cff */
[----:B------:R-:W-:Y:S01]  /*45e0*/  BSSY.RECONVERGENT B4, `(.L_x_78) ;  /* 0x0000034000047945 */ /* 0x000fe20003800200 */
[----:B--2---:R-:W-:-:S02]  /*45f0*/  @P0 SHF.R.U64 R5, R14, 0x1, R15 ;  /* 0x000000010e050819 */ /* 0x004fc4000000120f */
[----:B------:R-:W-:Y:S02]  /*4600*/  @P0 SHF.R.U32.HI R15, RZ, 0x1, R15 ;  /* 0x00000001ff0f0819 */ /* 0x000fe4000001160f */
[CC--:B---3--:R-:W-:Y:S02]  /*4610*/  @P0 SHF.L.U32 R16, R12.reuse, R31.reuse, RZ ;  /* 0x0000001f0c100219 */ /* 0x0c8fe400000006ff */
[----:B------:R-:W-:Y:S02]  /*4620*/  @P0 SHF.R.U64 R5, R5, R0, R15 ;  /* 0x0000000005050219 */ /* 0x000fe4000000120f */
[--C-:B------:R-:W-:Y:S02]  /*4630*/  @P0 SHF.R.U32.HI R23, RZ, 0x1, R13.reuse ;  /* 0x00000001ff170819 */ /* 0x100fe4000001160d */
[C-C-:B------:R-:W-:Y:S02]  /*4640*/  @P0 SHF.R.U64 R19, R12.reuse, 0x1, R13.reuse ;  /* 0x000000010c130819 */ /* 0x140fe4000000120d */
[----:B------:R-:W-:-:S02]  /*4650*/  @P0 SHF.L.U64.HI R17, R12, R31, R13 ;  /* 0x0000001f0c110219 */ /* 0x000fc4000001020d */
[-C--:B------:R-:W-:Y:S02]  /*4660*/  @P0 SHF.R.U32.HI R14, RZ, R0.reuse, R15 ;  /* 0x00000000ff0e0219 */ /* 0x080fe4000001160f */
[----:B------:R-:W-:Y:S02]  /*4670*/  @P0 LOP3.LUT R12, R16, R5, RZ, 0xfc, !PT ;  /* 0x00000005100c0212 */ /* 0x000fe400078efcff */
[-C--:B----4-:R-:W-:Y:S02]  /*4680*/  @P0 SHF.L.U32 R15, R10, R31.reuse, RZ ;  /* 0x0000001f0a0f0219 */ /* 0x090fe400000006ff */
[----:B0-----:R-:W-:Y:S01]  /*4690*/  @P0 SHF.R.U64 R26, R19, R0, R23 ;  /* 0x00000000131a0219 */ /* 0x001fe20000001217 */
[----:B------:R-:W-:Y:S01]  /*46a0*/  IMAD.SHL.U32 R16, R12, 0x4, RZ ;  /* 0x000000040c107824 */ /* 0x000fe200078e00ff */
[----:B------:R-:W-:Y:S02]  /*46b0*/  @P0 LOP3.LUT R13, R17, R14, RZ, 0xfc, !PT ;  /* 0x0000000e110d0212 */ /* 0x000fe400078efcff */
[----:B------:R-:W-:-:S02]  /*46c0*/  @P0 SHF.L.U64.HI R5, R10, R31, R11 ;  /* 0x0000001f0a050219 */ /* 0x000fc4000001020b */
[----:B------:R-:W-:Y:S02]  /*46d0*/  @P0 LOP3.LUT R10, R15, R26, RZ, 0xfc, !PT ;  /* 0x0000001a0f0a0212 */ /* 0x000fe400078efcff */
[----:B------:R-:W-:Y:S02]  /*46e0*/  @P0 SHF.R.U32.HI R0, RZ, R0, R23 ;  /* 0x00000000ff000219 */ /* 0x000fe40000011617 */
[----:B------:R-:W-:Y:S02]  /*46f0*/  SHF.L.U64.HI R26, R12, 0x2, R13 ;  /* 0x000000020c1a7819 */ /* 0x000fe4000001020d */
[----:B------:R-:W-:Y:S02]  /*4700*/  @P0 LOP3.LUT R11, R5, R0, RZ, 0xfc, !PT ;  /* 0x00000000050b0212 */ /* 0x000fe400078efcff */
[----:B------:R-:W-:Y:S02]  /*4710*/  SHF.L.W.U32.HI R13, R13, 0x2, R10 ;  /* 0x000000020d0d7819 */ /* 0x000fe40000010e0a */
[----:B------:R-:W-:-:S02]  /*4720*/  IADD3 RZ, P0, PT, RZ, -R16, RZ ;  /* 0x80000010ffff7210 */ /* 0x000fc40007f1e0ff */
[----:B------:R-:W-:Y:S02]  /*4730*/  LOP3.LUT R0, RZ, R26, RZ, 0x33, !PT ;  /* 0x0000001aff007212 */ /* 0x000fe400078e33ff */
[----:B------:R-:W-:Y:S02]  /*4740*/  SHF.L.W.U32.HI R10, R10, 0x2, R11 ;  /* 0x000000020a0a7819 */ /* 0x000fe40000010e0b */
[----:B------:R-:W-:Y:S02]  /*4750*/  LOP3.LUT R12, RZ, R13, RZ, 0x33, !PT ;  /* 0x0000000dff0c7212 */ /* 0x000fe400078e33ff */
[----:B------:R-:W-:Y:S02]  /*4760*/  IADD3.X R5, P0, PT, RZ, R0, RZ, P0, !PT ;  /* 0x00000000ff057210 */ /* 0x000fe4000071e4ff */
[----:B------:R-:W-:Y:S02]  /*4770*/  LOP3.LUT R0, RZ, R10, RZ, 0x33, !PT ;  /* 0x0000000aff007212 */ /* 0x000fe400078e33ff */
[----:B------:R-:W-:-:S02]  /*4780*/  IADD3.X R12, P1, PT, RZ, R12, RZ, P0, !PT ;  /* 0x0000000cff0c7210 */ /* 0x000fc4000073e4ff */
[----:B------:R-:W-:-:S03]  /*4790*/  ISETP.GT.U32.AND P2, PT, R13, -0x1, PT ;  /* 0xffffffff0d00780c */ /* 0x000fc60003f44070 */
[----:B------:R-:W-:Y:S01]  /*47a0*/  IMAD.X R15, RZ, RZ, R0, P1 ;  /* 0x000000ffff0f7224 */ /* 0x000fe200008e0600 */
[----:B------:R-:W-:-:S04]  /*47b0*/  ISETP.GT.AND.EX P0, PT, R10, -0x1, PT, P2 ;  /* 0xffffffff0a00780c */ /* 0x000fc80003f04320 */
[----:B------:R-:W-:Y:S02]  /*47c0*/  SEL R17, R10, R15, P0 ;  /* 0x0000000f0a117207 */ /* 0x000fe40000000000 */
[----:B------:R-:W-:Y:S02]  /*47d0*/  SEL R14, R13, R12, P0 ;  /* 0x0000000c0d0e7207 */ /* 0x000fe40000000000 */
[----:B------:R-:W-:Y:S02]  /*47e0*/  ISETP.NE.U32.AND P1, PT, R17, RZ, PT ;  /* 0x000000ff1100720c */ /* 0x000fe40003f25070 */
[----:B------:R-:W-:Y:S02]  /*47f0*/  SEL R15, R26, R5, P0 ;  /* 0x000000051a0f7207 */ /* 0x000fe40000000000 */
[----:B------:R-:W-:Y:S01]  /*4800*/  SEL R12, R14, R17, !P1 ;  /* 0x000000110e0c7207 */ /* 0x000fe20004800000 */
[----:B------:R-:W-:-:S05]  /*4810*/  @!P0 IMAD.MOV R16, RZ, RZ, -R16 ;  /* 0x000000ffff108224 */ /* 0x000fca00078e0a10 */
[----:B------:R-:W0:Y:S02]  /*4820*/  FLO.U32 R12, R12 ;  /* 0x0000000c000c7300 */ /* 0x000e2400000e0000 */
[C---:B0-----:R-:W-:Y:S02]  /*4830*/  IADD3 R13, PT, PT, -R12.reuse, 0x1f, RZ ;  /* 0x0000001f0c0d7810 */ /* 0x041fe40007ffe1ff */
[----:B------:R-:W-:Y:S02]  /*4840*/  IADD3 R0, PT, PT, -R12, 0x3f, RZ ;  /* 0x0000003f0c007810 */ /* 0x000fe40007ffe1ff */
[----:B------:R-:W-:-:S04]  /*4850*/  @P1 IADD3 R0, PT, PT, R13, RZ, RZ ;  /* 0x000000ff0d001210 */ /* 0x000fc80007ffe0ff */
[----:B------:R-:W-:-:S13]  /*4860*/  ISETP.NE.AND P1, PT, R0, RZ, PT ;  /* 0x000000ff0000720c */ /* 0x000fda0003f25270 */
[----:B------:R-:W-:Y:S05]  /*4870*/  @!P1 BRA `(.L_x_79) ;  /* 0x0000000000289947 */ /* 0x000fea0003800000 */
[----:B------:R-:W-:Y:S02]  /*4880*/  LOP3.LUT R5, R0, 0x3f, RZ, 0xc0, !PT ;  /* 0x0000003f00057812 */ /* 0x000fe400078ec0ff */
[--C-:B------:R-:W-:Y:S02]  /*4890*/  SHF.R.U64 R13, R16, 0x1, R15.reuse ;  /* 0x00000001100d7819 */ /* 0x100fe4000000120f */
[----:B------:R-:W-:Y:S02]  /*48a0*/  SHF.R.U32.HI R15, RZ, 0x1, R15 ;  /* 0x00000001ff0f7819 */ /* 0x000fe4000001160f */
[----:B------:R-:W-:Y:S02]  /*48b0*/  LOP3.LUT R12, R0, 0x3f, RZ, 0xc, !PT ;  /* 0x0000003f000c7812 */ /* 0x000fe400078e0cff */
[CC--:B------:R-:W-:Y:S02]  /*48c0*/  SHF.L.U64.HI R17, R14.reuse, R5.reuse, R17 ;  /* 0x000000050e117219 */ /* 0x0c0fe40000010211 */
[----:B------:R-:W-:-:S02]  /*48d0*/  SHF.L.U32 R14, R14, R5, RZ ;  /* 0x000000050e0e7219 */ /* 0x000fc400000006ff */
[-CC-:B------:R-:W-:Y:S02]  /*48e0*/  SHF.R.U64 R5, R13, R12.reuse, R15.reuse ;  /* 0x0000000c0d057219 */ /* 0x180fe4000000120f */
[----:B------:R-:W-:Y:S02]  /*48f0*/  SHF.R.U32.HI R12, RZ, R12, R15 ;  /* 0x0000000cff0c7219 */ /* 0x000fe4000001160f */
[----:B------:R-:W-:Y:S02]  /*4900*/  LOP3.LUT R14, R14, R5, RZ, 0xfc, !PT ;  /* 0x000000050e0e7212 */ /* 0x000fe400078efcff */
[----:B------:R-:W-:-:S07]  /*4910*/  LOP3.LUT R17, R17, R12, RZ, 0xfc, !PT ;  /* 0x0000000c11117212 */ /* 0x000fce00078efcff */
.L_x_79:
[----:B------:R-:W-:Y:S05]  /*4920*/  BSYNC.RECONVERGENT B4 ;  /* 0x0000000000047941 */ /* 0x000fea0003800200 */
.L_x_78:
[----:B------:R-:W-:-:S04]  /*4930*/  IMAD.WIDE.U32 R26, R14, 0x2168c235, RZ ;  /* 0x2168c2350e1a7825 */ /* 0x000fc800078e00ff */
[----:B------:R-:W-:Y:S01]  /*4940*/  IMAD.MOV.U32 R12, RZ, RZ, R27 ;  /* 0x000000ffff0c7224 */ /* 0x000fe200078e001b */
[----:B------:R-:W-:Y:S01]  /*4950*/  IADD3 RZ, P1, PT, R26, R26, RZ ;  /* 0x0000001a1aff7210 */ /* 0x000fe20007f3e0ff */
[----:B------:R-:W-:Y:S02]  /*4960*/  IMAD.MOV.U32 R13, RZ, RZ, RZ ;  /* 0x000000ffff0d7224 */ /* 0x000fe400078e00ff */
[----:B------:R-:W-:-:S04]  /*4970*/  IMAD.HI.U32 R5, R17, -0x36f0255e, RZ ;  /* 0xc90fdaa211057827 */ /* 0x000fc800078e00ff */
[----:B------:R-:W-:-:S04]  /*4980*/  IMAD.WIDE.U32 R12, R14, -0x36f0255e, R12 ;  /* 0xc90fdaa20e0c7825 */ /* 0x000fc800078e000c */
[----:B------:R-:W-:-:S04]  /*4990*/  IMAD.WIDE.U32 R12, P2, R17, 0x2168c235, R12 ;  /* 0x2168c235110c7825 */ /* 0x000fc8000784000c */
[----:B------:R-:W-:Y:S01]  /*49a0*/  IMAD R17, R17, -0x36f0255e, RZ ;  /* 0xc90fdaa211117824 */ /* 0x000fe200078e02ff */
[----:B------:R-:W-:Y:S01]  /*49b0*/  IADD3.X RZ, P1, PT, R12, R12, RZ, P1, !PT ;  /* 0x0000000c0cff7210 */ /* 0x000fe20000f3e4ff */
[----:B------:R-:W-:-:S03]  /*49c0*/  IMAD.X R5, RZ, RZ, R5, P2 ;  /* 0x000000ffff057224 */ /* 0x000fc600010e0605 */
[----:B------:R-:W-:-:S04]  /*49d0*/  IADD3 R13, P2, PT, R17, R13, RZ ;  /* 0x0000000d110d7210 */ /* 0x000fc80007f5e0ff */
[C---:B------:R-:W-:Y:S01]  /*49e0*/  ISETP.GT.U32.AND P3, PT, R13.reuse, RZ, PT ;  /* 0x000000ff0d00720c */ /* 0x040fe20003f64070 */
[----:B------:R-:W-:Y:S01]  /*49f0*/  IMAD.X R5, RZ, RZ, R5, P2 ;  /* 0x000000ffff057224 */ /* 0x000fe200010e0605 */
[----:B------:R-:W-:-:S04]  /*4a00*/  IADD3.X R12, P2, PT, R13, R13, RZ, P1, !PT ;  /* 0x0000000d0d0c7210 */ /* 0x000fc80000f5e4ff */
[C---:B------:R-:W-:Y:S01]  /*4a10*/  ISETP.GT.AND.EX P1, PT, R5.reuse, RZ, PT, P3 ;  /* 0x000000ff0500720c */ /* 0x040fe20003f24330 */
[----:B------:R-:W-:-:S03]  /*4a20*/  IMAD.X R14, R5, 0x1, R5, P2 ;  /* 0x00000001050e7824 */ /* 0x000fc600010e0605 */
[----:B------:R-:W-:Y:S02]  /*4a30*/  SEL R12, R12, R13, P1 ;  /* 0x0000000d0c0c7207 */ /* 0x000fe40000800000 */
[----:B------:R-:W-:Y:S02]  /*4a40*/  SEL R13, R14, R5, P1 ;  /* 0x000000050e0d7207 */ /* 0x000fe40000800000 */
[----:B------:R-:W-:Y:S02]  /*4a50*/  IADD3 R12, P2, PT, R12, 0x1, RZ ;  /* 0x000000010c0c7810 */ /* 0x000fe40007f5e0ff */
[----:B------:R-:W-:Y:S02]  /*4a60*/  SEL R15, RZ, 0xffffffff, !P1 ;  /* 0xffffffffff0f7807 */ /* 0x000fe40004800000 */
[----:B------:R-:W-:Y:S01]  /*4a70*/  LOP3.LUT P1, R5, R22, 0x80000000, RZ, 0xc0, !PT ;  /* 0x8000000016057812 */ /* 0x000fe2000782c0ff */
[----:B------:R-:W-:Y:S02]  /*4a80*/  IMAD.X R13, RZ, RZ, R13, P2 ;  /* 0x000000ffff0d7224 */ /* 0x000fe400010e060d */
[----:B------:R-:W-:Y:S01]  /*4a90*/  IMAD.IADD R0, R15, 0x1, -R0 ;  /* 0x000000010f007824 */ /* 0x000fe200078e0a00 */
[----:B------:R-:W-:-:S02]  /*4aa0*/  SHF.R.U32.HI R15, RZ, 0x1e, R11 ;  /* 0x0000001eff0f7819 */ /* 0x000fc4000001160b */
[----:B------:R-:W-:Y:S01]  /*4ab0*/  SHF.R.U64 R12, R12, 0xa, R13 ;  /* 0x0000000a0c0c7819 */ /* 0x000fe2000000120d */
[----:B------:R-:W-:Y:S01]  /*4ac0*/  IMAD.SHL.U32 R0, R0, 0x100000, RZ ;  /* 0x0010000000007824 */ /* 0x000fe200078e00ff */
[----:B------:R-:W-:Y:S02]  /*4ad0*/  LEA.HI R10, R10, R15, RZ, 0x1 ;  /* 0x0000000f0a0a7211 */ /* 0x000fe400078f08ff */
[----:B------:R-:W-:Y:S02]  /*4ae0*/  IADD3 R12, P2, PT, R12, 0x1, RZ ;  /* 0x000000010c0c7810 */ /* 0x000fe40007f5e0ff */
[----:B------:R-:W-:Y:S01]  /*4af0*/  @!P0 LOP3.LUT R5, R5, 0x80000000, RZ, 0x3c, !PT ;  /* 0x8000000005058812 */ /* 0x000fe200078e3cff */
[----:B------:R-:W-:Y:S01]  /*4b00*/  @P1 IMAD.MOV R10, RZ, RZ, -R10 ;  /* 0x000000ffff0a1224 */ /* 0x000fe200078e0a0a */
[----:B------:R-:W-:-:S04]  /*4b10*/  LEA.HI.X R13, R13, RZ, RZ, 0x16, P2 ;  /* 0x000000ff0d0d7211 */ /* 0x000fc800010fb4ff */
[--C-:B------:R-:W-:Y:S02]  /*4b20*/  SHF.R.U64 R12, R12, 0x1, R13.reuse ;  /* 0x000000010c0c7819 */ /* 0x100fe4000000120d */
[----:B------:R-:W-:Y:S02]  /*4b30*/  SHF.R.U32.HI R11, RZ, 0x1, R13 ;  /* 0x00000001ff0b7819 */ /* 0x000fe4000001160d */
[----:B------:R-:W-:-:S04]  /*4b40*/  IADD3 R12, P2, P3, RZ, RZ, R12 ;  /* 0x000000ffff0c7210 */ /* 0x000fc80007b5e00c */
[----:B------:R-:W-:-:S04]  /*4b50*/  IADD3.X R0, PT, PT, R0, 0x3fe00000, R11, P2, P3 ;  /* 0x3fe0000000007810 */ /* 0x000fc800017e640b */
[----:B------:R-:W-:-:S07]  /*4b60*/  LOP3.LUT R23, R0, R5, RZ, 0xfc, !PT ;  /* 0x0000000500177212 */ /* 0x000fce00078efcff */
.L_x_73:
[----:B------:R-:W-:Y:S02]  /*4b70*/  IMAD.MOV.U32 R19, RZ, RZ, 0x0 ;  /* 0x00000000ff137424 */ /* 0x000fe400078e00ff */
[----:B------:R-:W-:Y:S02]  /*4b80*/  IMAD.MOV.U32 R0, RZ, RZ, R10 ;  /* 0x000000ffff007224 */ /* 0x000fe400078e000a */
[----:B------:R-:W-:Y:S01]  /*4b90*/  IMAD.MOV.U32 R22, RZ, RZ, R12 ;  /* 0x000000ffff167224 */ /* 0x000fe200078e000c */
[----:B------:R-:W-:Y:S06]  /*4ba0*/  RET.REL.NODEC R18 `(_Z11ray_tracingPdPi) ;  /* 0xffffffb412147950 */ /* 0x000fec0003c3ffff */
.L_x_80:
[----:B------:R-:W-:-:S00]  /*4bb0*/  BRA `(.L_x_80) ;  /* 0xfffffffc00fc7947 */ /* 0x000fc0000383ffff */
[----:B------:R-:W-:-:S00]  /*4bc0*/  NOP ;  /* 0x0000000000007918 */ /* 0x000fc00000000000 */
        /* <DEDUP_REMOVED lines=11> */
.L_x_84:


//--------------------- .nv.global.init           --------------------------
	.section	.nv.global.init,"aw",@progbits
	.align	16
.nv.global.init:
	.type		__cudart_sin_cos_coeffs,@object
	.size		__cudart_sin_cos_coeffs,(__cudart_i2opi_d - __cudart_sin_cos_coeffs)
__cudart_sin_cos_coeffs:
        /*0000*/ 	.byte	0x46, 0xd2, 0xb0, 0x2c, 0xf1, 0xe5, 0x5a, 0xbe, 0x92, 0xe3, 0xac, 0x69, 0xe3, 0x1d, 0xc7, 0x3e
        /*0010*/ 	.byte	0xa1, 0x62, 0xdb, 0x19, 0xa0, 0x01, 0x2a, 0xbf, 0x18, 0x08, 0x11, 0x11, 0x11, 0x11, 0x81, 0x3f
        /*0020*/ 	.byte	0x54, 0x55, 0x55, 0x55, 0x55, 0x55, 0xc5, 0xbf, 0x00, 0x00, 0x00, 0x00, 0x00, 0x00, 0x00, 0x00
        /*0030*/ 	.byte	0x00, 0x00, 0x00, 0x00, 0x00, 0x00, 0x00, 0x00, 0x64, 0x81, 0xfd, 0x20, 0x83, 0xff, 0xa8, 0xbd
        /*0040*/ 	.byte	0x28, 0x85, 0xef, 0xc1, 0xa7, 0xee, 0x21, 0x3e, 0xd9, 0xe6, 0x06, 0x8e, 0x4f, 0x7e, 0x92, 0xbe
        /*0050*/ 	.byte	0xe9, 0xbc, 0xdd, 0x19, 0xa0, 0x01, 0xfa, 0x3e, 0x47, 0x5d, 0xc1, 0x16, 0x6c, 0xc1, 0x56, 0xbf
        /*0060*/ 	.byte	0x51, 0x55, 0x55, 0x55, 0x55, 0x55, 0xa5, 0x3f, 0x00, 0x00, 0x00, 0x00, 0x00, 0x00, 0xe0, 0xbf
        /*0070*/ 	.byte	0x00, 0x00, 0x00, 0x00, 0x00, 0x00, 0xf0, 0x3f, 0x00, 0x00, 0x00, 0x00, 0x00, 0x00, 0x00, 0x00
	.type		__cudart_i2opi_d,@object
	.size		__cudart_i2opi_d,(.L_0 - __cudart_i2opi_d)
__cudart_i2opi_d:
        /* <DEDUP_REMOVED lines=9> */
.L_0:


//--------------------- .nv.shared.reserved.0     --------------------------
	.section	.nv.shared.reserved.0,"aw",@nobits
	.weak		__nv_reservedSMEM_offset_0_alias
	.size		__nv_reservedSMEM_offset_0_alias, 0, 64
	.other		__nv_reservedSMEM_offset_0_alias,@"STO_CUDA_RESERVED_SHARED STV_DEFAULT"
__nv_reservedSMEM_offset_0_alias:
	.zero		0
	.zero		64


//--------------------- .nv.constant0._Z11ray_tracingPdPi --------------------------
	.section	.nv.constant0._Z11ray_tracingPdPi,"a",@progbits
	.sectionflags	@""
	.align	4
.nv.constant0._Z11ray_tracingPdPi:
	.zero		912


//--------------------- SYMBOLS --------------------------

	.type		.nv.reservedSmem.offset0,@object
	.size		.nv.reservedSmem.offset0,0x4
